//
// Generated by NVIDIA NVVM Compiler
//
// Compiler Build ID: CL-36424714
// Cuda compilation tools, release 13.0, V13.0.88
// Based on NVVM 20.0.0
//

.version 9.0
.target sm_100
.address_size 64

	// .globl	_Z19rms_norm_f32_kernelILi256EEvPfS0_fii
// _ZZ20block_reduce_sum_f32ILi256EEffE6shared has been demoted
// _ZZ19rms_norm_f32_kernelILi256EEvPfS0_fiiE10s_variance has been demoted
// _ZZ20block_reduce_sum_f32ILi512EEffE6shared has been demoted
// _ZZ19rms_norm_f32_kernelILi512EEvPfS0_fiiE10s_variance has been demoted
// _ZZ20block_reduce_sum_f32ILi1024EEffE6shared has been demoted
// _ZZ19rms_norm_f32_kernelILi1024EEvPfS0_fiiE10s_variance has been demoted

.visible .entry _Z19rms_norm_f32_kernelILi256EEvPfS0_fii(
	.param .u64 .ptr .align 1 _Z19rms_norm_f32_kernelILi256EEvPfS0_fii_param_0,
	.param .u64 .ptr .align 1 _Z19rms_norm_f32_kernelILi256EEvPfS0_fii_param_1,
	.param .f32 _Z19rms_norm_f32_kernelILi256EEvPfS0_fii_param_2,
	.param .u32 _Z19rms_norm_f32_kernelILi256EEvPfS0_fii_param_3,
	.param .u32 _Z19rms_norm_f32_kernelILi256EEvPfS0_fii_param_4
)
{
	.reg .pred 	%p<14>;
	.reg .b32 	%r<31>;
	.reg .b32 	%f<34>;
	.reg .b64 	%rd<9>;
	// demoted variable
	.shared .align 4 .b8 _ZZ20block_reduce_sum_f32ILi256EEffE6shared[32];
	// demoted variable
	.shared .align 4 .f32 _ZZ19rms_norm_f32_kernelILi256EEvPfS0_fiiE10s_variance;
	ld.param.u64 	%rd1, [_Z19rms_norm_f32_kernelILi256EEvPfS0_fii_param_0];
	ld.param.u64 	%rd2, [_Z19rms_norm_f32_kernelILi256EEvPfS0_fii_param_1];
	ld.param.f32 	%f7, [_Z19rms_norm_f32_kernelILi256EEvPfS0_fii_param_2];
	ld.param.u32 	%r6, [_Z19rms_norm_f32_kernelILi256EEvPfS0_fii_param_3];
	ld.param.u32 	%r5, [_Z19rms_norm_f32_kernelILi256EEvPfS0_fii_param_4];
	mov.u32 	%r1, %tid.x;
	mov.u32 	%r7, %ctaid.x;
	mov.u32 	%r8, %ntid.x;
	mad.lo.s32 	%r2, %r7, %r8, %r1;
	mul.lo.s32 	%r3, %r5, %r6;
	setp.ge.s32 	%p1, %r2, %r3;
	mov.f32 	%f32, 0f00000000;
	@%p1 bra 	$L__BB0_2;
	cvta.to.global.u64 	%rd3, %rd1;
	mul.wide.s32 	%rd4, %r2, 4;
	add.s64 	%rd5, %rd3, %rd4;
	ld.global.f32 	%f32, [%rd5];
$L__BB0_2:
	and.b32  	%r4, %r1, 31;
	mul.f32 	%f9, %f32, %f32;
	mov.b32 	%r9, %f9;
	shfl.sync.bfly.b32	%r10|%p2, %r9, 16, 31, -1;
	mov.b32 	%f10, %r10;
	add.f32 	%f11, %f9, %f10;
	mov.b32 	%r11, %f11;
	shfl.sync.bfly.b32	%r12|%p3, %r11, 8, 31, -1;
	mov.b32 	%f12, %r12;
	add.f32 	%f13, %f11, %f12;
	mov.b32 	%r13, %f13;
	shfl.sync.bfly.b32	%r14|%p4, %r13, 4, 31, -1;
	mov.b32 	%f14, %r14;
	add.f32 	%f15, %f13, %f14;
	mov.b32 	%r15, %f15;
	shfl.sync.bfly.b32	%r16|%p5, %r15, 2, 31, -1;
	mov.b32 	%f16, %r16;
	add.f32 	%f17, %f15, %f16;
	mov.b32 	%r17, %f17;
	shfl.sync.bfly.b32	%r18|%p6, %r17, 1, 31, -1;
	mov.b32 	%f18, %r18;
	add.f32 	%f3, %f17, %f18;
	setp.ne.s32 	%p7, %r4, 0;
	@%p7 bra 	$L__BB0_4;
	shr.u32 	%r19, %r1, 3;
	mov.u32 	%r20, _ZZ20block_reduce_sum_f32ILi256EEffE6shared;
	add.s32 	%r21, %r20, %r19;
	st.shared.f32 	[%r21], %f3;
$L__BB0_4:
	bar.sync 	0;
	setp.gt.u32 	%p8, %r4, 7;
	mov.f32 	%f33, 0f00000000;
	@%p8 bra 	$L__BB0_6;
	shl.b32 	%r22, %r4, 2;
	mov.u32 	%r23, _ZZ20block_reduce_sum_f32ILi256EEffE6shared;
	add.s32 	%r24, %r23, %r22;
	ld.shared.f32 	%f33, [%r24];
$L__BB0_6:
	mov.b32 	%r25, %f33;
	shfl.sync.bfly.b32	%r26|%p9, %r25, 4, 31, -1;
	mov.b32 	%f20, %r26;
	add.f32 	%f21, %f33, %f20;
	mov.b32 	%r27, %f21;
	shfl.sync.bfly.b32	%r28|%p10, %r27, 2, 31, -1;
	mov.b32 	%f22, %r28;
	add.f32 	%f23, %f21, %f22;
	mov.b32 	%r29, %f23;
	shfl.sync.bfly.b32	%r30|%p11, %r29, 1, 31, -1;
	mov.b32 	%f24, %r30;
	add.f32 	%f6, %f23, %f24;
	setp.ne.s32 	%p12, %r1, 0;
	@%p12 bra 	$L__BB0_8;
	cvt.rn.f32.s32 	%f25, %r5;
	div.rn.f32 	%f26, %f6, %f25;
	add.f32 	%f27, %f26, 0f3727C5AC;
	rsqrt.approx.f32 	%f28, %f27;
	st.shared.f32 	[_ZZ19rms_norm_f32_kernelILi256EEvPfS0_fiiE10s_variance], %f28;
$L__BB0_8:
	setp.ge.s32 	%p13, %r2, %r3;
	bar.sync 	0;
	@%p13 bra 	$L__BB0_10;
	ld.shared.f32 	%f29, [_ZZ19rms_norm_f32_kernelILi256EEvPfS0_fiiE10s_variance];
	mul.f32 	%f30, %f32, %f29;
	mul.f32 	%f31, %f7, %f30;
	cvta.to.global.u64 	%rd6, %rd2;
	mul.wide.s32 	%rd7, %r2, 4;
	add.s64 	%rd8, %rd6, %rd7;
	st.global.f32 	[%rd8], %f31;
$L__BB0_10:
	ret;

}
	// .globl	_Z19rms_norm_f32_kernelILi512EEvPfS0_fii
.visible .entry _Z19rms_norm_f32_kernelILi512EEvPfS0_fii(
	.param .u64 .ptr .align 1 _Z19rms_norm_f32_kernelILi512EEvPfS0_fii_param_0,
	.param .u64 .ptr .align 1 _Z19rms_norm_f32_kernelILi512EEvPfS0_fii_param_1,
	.param .f32 _Z19rms_norm_f32_kernelILi512EEvPfS0_fii_param_2,
	.param .u32 _Z19rms_norm_f32_kernelILi512EEvPfS0_fii_param_3,
	.param .u32 _Z19rms_norm_f32_kernelILi512EEvPfS0_fii_param_4
)
{
	.reg .pred 	%p<15>;
	.reg .b32 	%r<33>;
	.reg .b32 	%f<36>;
	.reg .b64 	%rd<9>;
	// demoted variable
	.shared .align 4 .b8 _ZZ20block_reduce_sum_f32ILi512EEffE6shared[64];
	// demoted variable
	.shared .align 4 .f32 _ZZ19rms_norm_f32_kernelILi512EEvPfS0_fiiE10s_variance;
	ld.param.u64 	%rd1, [_Z19rms_norm_f32_kernelILi512EEvPfS0_fii_param_0];
	ld.param.u64 	%rd2, [_Z19rms_norm_f32_kernelILi512EEvPfS0_fii_param_1];
	ld.param.f32 	%f7, [_Z19rms_norm_f32_kernelILi512EEvPfS0_fii_param_2];
	ld.param.u32 	%r6, [_Z19rms_norm_f32_kernelILi512EEvPfS0_fii_param_3];
	ld.param.u32 	%r5, [_Z19rms_norm_f32_kernelILi512EEvPfS0_fii_param_4];
	mov.u32 	%r1, %tid.x;
	mov.u32 	%r7, %ctaid.x;
	mov.u32 	%r8, %ntid.x;
	mad.lo.s32 	%r2, %r7, %r8, %r1;
	mul.lo.s32 	%r3, %r5, %r6;
	setp.ge.s32 	%p1, %r2, %r3;
	mov.f32 	%f34, 0f00000000;
	@%p1 bra 	$L__BB1_2;
	cvta.to.global.u64 	%rd3, %rd1;
	mul.wide.s32 	%rd4, %r2, 4;
	add.s64 	%rd5, %rd3, %rd4;
	ld.global.f32 	%f34, [%rd5];
$L__BB1_2:
	and.b32  	%r4, %r1, 31;
	mul.f32 	%f9, %f34, %f34;
	mov.b32 	%r9, %f9;
	shfl.sync.bfly.b32	%r10|%p2, %r9, 16, 31, -1;
	mov.b32 	%f10, %r10;
	add.f32 	%f11, %f9, %f10;
	mov.b32 	%r11, %f11;
	shfl.sync.bfly.b32	%r12|%p3, %r11, 8, 31, -1;
	mov.b32 	%f12, %r12;
	add.f32 	%f13, %f11, %f12;
	mov.b32 	%r13, %f13;
	shfl.sync.bfly.b32	%r14|%p4, %r13, 4, 31, -1;
	mov.b32 	%f14, %r14;
	add.f32 	%f15, %f13, %f14;
	mov.b32 	%r15, %f15;
	shfl.sync.bfly.b32	%r16|%p5, %r15, 2, 31, -1;
	mov.b32 	%f16, %r16;
	add.f32 	%f17, %f15, %f16;
	mov.b32 	%r17, %f17;
	shfl.sync.bfly.b32	%r18|%p6, %r17, 1, 31, -1;
	mov.b32 	%f18, %r18;
	add.f32 	%f3, %f17, %f18;
	setp.ne.s32 	%p7, %r4, 0;
	@%p7 bra 	$L__BB1_4;
	shr.u32 	%r19, %r1, 3;
	mov.u32 	%r20, _ZZ20block_reduce_sum_f32ILi512EEffE6shared;
	add.s32 	%r21, %r20, %r19;
	st.shared.f32 	[%r21], %f3;
$L__BB1_4:
	bar.sync 	0;
	setp.gt.u32 	%p8, %r4, 15;
	mov.f32 	%f35, 0f00000000;
	@%p8 bra 	$L__BB1_6;
	shl.b32 	%r22, %r4, 2;
	mov.u32 	%r23, _ZZ20block_reduce_sum_f32ILi512EEffE6shared;
	add.s32 	%r24, %r23, %r22;
	ld.shared.f32 	%f35, [%r24];
$L__BB1_6:
	mov.b32 	%r25, %f35;
	shfl.sync.bfly.b32	%r26|%p9, %r25, 8, 31, -1;
	mov.b32 	%f20, %r26;
	add.f32 	%f21, %f35, %f20;
	mov.b32 	%r27, %f21;
	shfl.sync.bfly.b32	%r28|%p10, %r27, 4, 31, -1;
	mov.b32 	%f22, %r28;
	add.f32 	%f23, %f21, %f22;
	mov.b32 	%r29, %f23;
	shfl.sync.bfly.b32	%r30|%p11, %r29, 2, 31, -1;
	mov.b32 	%f24, %r30;
	add.f32 	%f25, %f23, %f24;
	mov.b32 	%r31, %f25;
	shfl.sync.bfly.b32	%r32|%p12, %r31, 1, 31, -1;
	mov.b32 	%f26, %r32;
	add.f32 	%f6, %f25, %f26;
	setp.ne.s32 	%p13, %r1, 0;
	@%p13 bra 	$L__BB1_8;
	cvt.rn.f32.s32 	%f27, %r5;
	div.rn.f32 	%f28, %f6, %f27;
	add.f32 	%f29, %f28, 0f3727C5AC;
	rsqrt.approx.f32 	%f30, %f29;
	st.shared.f32 	[_ZZ19rms_norm_f32_kernelILi512EEvPfS0_fiiE10s_variance], %f30;
$L__BB1_8:
	setp.ge.s32 	%p14, %r2, %r3;
	bar.sync 	0;
	@%p14 bra 	$L__BB1_10;
	ld.shared.f32 	%f31, [_ZZ19rms_norm_f32_kernelILi512EEvPfS0_fiiE10s_variance];
	mul.f32 	%f32, %f34, %f31;
	mul.f32 	%f33, %f7, %f32;
	cvta.to.global.u64 	%rd6, %rd2;
	mul.wide.s32 	%rd7, %r2, 4;
	add.s64 	%rd8, %rd6, %rd7;
	st.global.f32 	[%rd8], %f33;
$L__BB1_10:
	ret;

}
	// .globl	_Z19rms_norm_f32_kernelILi1024EEvPfS0_fii
.visible .entry _Z19rms_norm_f32_kernelILi1024EEvPfS0_fii(
	.param .u64 .ptr .align 1 _Z19rms_norm_f32_kernelILi1024EEvPfS0_fii_param_0,
	.param .u64 .ptr .align 1 _Z19rms_norm_f32_kernelILi1024EEvPfS0_fii_param_1,
	.param .f32 _Z19rms_norm_f32_kernelILi1024EEvPfS0_fii_param_2,
	.param .u32 _Z19rms_norm_f32_kernelILi1024EEvPfS0_fii_param_3,
	.param .u32 _Z19rms_norm_f32_kernelILi1024EEvPfS0_fii_param_4
)
{
	.reg .pred 	%p<15>;
	.reg .b32 	%r<35>;
	.reg .b32 	%f<35>;
	.reg .b64 	%rd<9>;
	// demoted variable
	.shared .align 4 .b8 _ZZ20block_reduce_sum_f32ILi1024EEffE6shared[128];
	// demoted variable
	.shared .align 4 .f32 _ZZ19rms_norm_f32_kernelILi1024EEvPfS0_fiiE10s_variance;
	ld.param.u64 	%rd1, [_Z19rms_norm_f32_kernelILi1024EEvPfS0_fii_param_0];
	ld.param.u64 	%rd2, [_Z19rms_norm_f32_kernelILi1024EEvPfS0_fii_param_1];
	ld.param.f32 	%f5, [_Z19rms_norm_f32_kernelILi1024EEvPfS0_fii_param_2];
	ld.param.u32 	%r6, [_Z19rms_norm_f32_kernelILi1024EEvPfS0_fii_param_3];
	ld.param.u32 	%r5, [_Z19rms_norm_f32_kernelILi1024EEvPfS0_fii_param_4];
	mov.u32 	%r1, %tid.x;
	mov.u32 	%r7, %ctaid.x;
	mov.u32 	%r8, %ntid.x;
	mad.lo.s32 	%r2, %r7, %r8, %r1;
	mul.lo.s32 	%r3, %r5, %r6;
	setp.ge.s32 	%p1, %r2, %r3;
	mov.f32 	%f34, 0f00000000;
	@%p1 bra 	$L__BB2_2;
	cvta.to.global.u64 	%rd3, %rd1;
	mul.wide.s32 	%rd4, %r2, 4;
	add.s64 	%rd5, %rd3, %rd4;
	ld.global.f32 	%f34, [%rd5];
$L__BB2_2:
	and.b32  	%r4, %r1, 31;
	mul.f32 	%f7, %f34, %f34;
	mov.b32 	%r9, %f7;
	shfl.sync.bfly.b32	%r10|%p2, %r9, 16, 31, -1;
	mov.b32 	%f8, %r10;
	add.f32 	%f9, %f7, %f8;
	mov.b32 	%r11, %f9;
	shfl.sync.bfly.b32	%r12|%p3, %r11, 8, 31, -1;
	mov.b32 	%f10, %r12;
	add.f32 	%f11, %f9, %f10;
	mov.b32 	%r13, %f11;
	shfl.sync.bfly.b32	%r14|%p4, %r13, 4, 31, -1;
	mov.b32 	%f12, %r14;
	add.f32 	%f13, %f11, %f12;
	mov.b32 	%r15, %f13;
	shfl.sync.bfly.b32	%r16|%p5, %r15, 2, 31, -1;
	mov.b32 	%f14, %r16;
	add.f32 	%f15, %f13, %f14;
	mov.b32 	%r17, %f15;
	shfl.sync.bfly.b32	%r18|%p6, %r17, 1, 31, -1;
	mov.b32 	%f16, %r18;
	add.f32 	%f3, %f15, %f16;
	setp.ne.s32 	%p7, %r4, 0;
	@%p7 bra 	$L__BB2_4;
	shr.u32 	%r19, %r1, 3;
	mov.u32 	%r20, _ZZ20block_reduce_sum_f32ILi1024EEffE6shared;
	add.s32 	%r21, %r20, %r19;
	st.shared.f32 	[%r21], %f3;
$L__BB2_4:
	bar.sync 	0;
	shl.b32 	%r22, %r4, 2;
	mov.u32 	%r23, _ZZ20block_reduce_sum_f32ILi1024EEffE6shared;
	add.s32 	%r24, %r23, %r22;
	ld.shared.f32 	%f17, [%r24];
	mov.b32 	%r25, %f17;
	shfl.sync.bfly.b32	%r26|%p8, %r25, 16, 31, -1;
	mov.b32 	%f18, %r26;
	add.f32 	%f19, %f17, %f18;
	mov.b32 	%r27, %f19;
	shfl.sync.bfly.b32	%r28|%p9, %r27, 8, 31, -1;
	mov.b32 	%f20, %r28;
	add.f32 	%f21, %f19, %f20;
	mov.b32 	%r29, %f21;
	shfl.sync.bfly.b32	%r30|%p10, %r29, 4, 31, -1;
	mov.b32 	%f22, %r30;
	add.f32 	%f23, %f21, %f22;
	mov.b32 	%r31, %f23;
	shfl.sync.bfly.b32	%r32|%p11, %r31, 2, 31, -1;
	mov.b32 	%f24, %r32;
	add.f32 	%f25, %f23, %f24;
	mov.b32 	%r33, %f25;
	shfl.sync.bfly.b32	%r34|%p12, %r33, 1, 31, -1;
	mov.b32 	%f26, %r34;
	add.f32 	%f4, %f25, %f26;
	setp.ne.s32 	%p13, %r1, 0;
	@%p13 bra 	$L__BB2_6;
	cvt.rn.f32.s32 	%f27, %r5;
	div.rn.f32 	%f28, %f4, %f27;
	add.f32 	%f29, %f28, 0f3727C5AC;
	rsqrt.approx.f32 	%f30, %f29;
	st.shared.f32 	[_ZZ19rms_norm_f32_kernelILi1024EEvPfS0_fiiE10s_variance], %f30;
$L__BB2_6:
	setp.ge.s32 	%p14, %r2, %r3;
	bar.sync 	0;
	@%p14 bra 	$L__BB2_8;
	ld.shared.f32 	%f31, [_ZZ19rms_norm_f32_kernelILi1024EEvPfS0_fiiE10s_variance];
	mul.f32 	%f32, %f34, %f31;
	mul.f32 	%f33, %f5, %f32;
	cvta.to.global.u64 	%rd6, %rd2;
	mul.wide.s32 	%rd7, %r2, 4;
	add.s64 	%rd8, %rd6, %rd7;
	st.global.f32 	[%rd8], %f33;
$L__BB2_8:
	ret;

}


// ===== COMPILED SASS (sm_100) =====

	.target	sm_100

	.elftype	@"ET_EXEC"


//--------------------- .note.nv.tkinfo           --------------------------
	.section	.note.nv.tkinfo,"",@"SHT_NOTE"
	.sectionflags	@"SHF_NOTE_NV_TKINFO"
	.tkinfo
        /*0018*/ 	.word	0x00000002
        /*0030*/ 	.string	""
        /*0030*/ 	.string	"ptxas"
        /*0030*/ 	.string	"Cuda compilation tools, release 13.0, V13.0.88"
        /*0030*/ 	.string	"Build cuda_13.0.r13.0/compiler.36424714_0"
        /*0030*/ 	.string	"-arch sm_100 -m 64 "



//--------------------- .note.nv.cuinfo           --------------------------
	.section	.note.nv.cuinfo,"",@"SHT_NOTE"
	.sectionflags	@"SHF_NOTE_NV_CUINFO"
        /*0018*/ 	.short	0x0002
        /*001a*/ 	.short	0x0064
        /*001c*/ 	.short	0x0082
	.zero		2


//--------------------- .nv.info                  --------------------------
	.section	.nv.info,"",@"SHT_CUDA_INFO"
	.align	4


	//----- nvinfo : EIATTR_REGCOUNT
	.align		4
        /*0000*/ 	.byte	0x04, 0x2f
        /*0002*/ 	.short	(.L_1 - .L_0)
	.align		4
.L_0:
        /*0004*/ 	.word	index@(_Z19rms_norm_f32_kernelILi256EEvPfS0_fii)
        /*0008*/ 	.word	0x00000011


	//----- nvinfo : EIATTR_FRAME_SIZE
	.align		4
.L_1:
        /*000c*/ 	.byte	0x04, 0x11
        /*000e*/ 	.short	(.L_3 - .L_2)
	.align		4
.L_2:
        /*0010*/ 	.word	index@($__internal_2_$__cuda_sm3x_div_rn_noftz_f32_slowpath)
        /*0014*/ 	.word	0x00000000


	//----- nvinfo : EIATTR_FRAME_SIZE
	.align		4
.L_3:
        /*0018*/ 	.byte	0x04, 0x11
        /*001a*/ 	.short	(.L_5 - .L_4)
	.align		4
.L_4:
        /*001c*/ 	.word	index@(_Z19rms_norm_f32_kernelILi256EEvPfS0_fii)
        /*0020*/ 	.word	0x00000000


	//----- nvinfo : EIATTR_REGCOUNT
	.align		4
.L_5:
        /*0024*/ 	.byte	0x04, 0x2f
        /*0026*/ 	.short	(.L_7 - .L_6)
	.align		4
.L_6:
        /*0028*/ 	.word	index@(_Z19rms_norm_f32_kernelILi512EEvPfS0_fii)
        /*002c*/ 	.word	0x00000011


	//----- nvinfo : EIATTR_FRAME_SIZE
	.align		4
.L_7:
        /*0030*/ 	.byte	0x04, 0x11
        /*0032*/ 	.short	(.L_9 - .L_8)
	.align		4
.L_8:
        /*0034*/ 	.word	index@($__internal_1_$__cuda_sm3x_div_rn_noftz_f32_slowpath)
        /*0038*/ 	.word	0x00000000


	//----- nvinfo : EIATTR_FRAME_SIZE
	.align		4
.L_9:
        /*003c*/ 	.byte	0x04, 0x11
        /*003e*/ 	.short	(.L_11 - .L_10)
	.align		4
.L_10:
        /*0040*/ 	.word	index@(_Z19rms_norm_f32_kernelILi512EEvPfS0_fii)
        /*0044*/ 	.word	0x00000000


	//----- nvinfo : EIATTR_REGCOUNT
	.align		4
.L_11:
        /*0048*/ 	.byte	0x04, 0x2f
        /*004a*/ 	.short	(.L_13 - .L_12)
	.align		4
.L_12:
        /*004c*/ 	.word	index@(_Z19rms_norm_f32_kernelILi1024EEvPfS0_fii)
        /*0050*/ 	.word	0x00000010


	//----- nvinfo : EIATTR_FRAME_SIZE
	.align		4
.L_13:
        /*0054*/ 	.byte	0x04, 0x11
        /*0056*/ 	.short	(.L_15 - .L_14)
	.align		4
.L_14:
        /*0058*/ 	.word	index@($__internal_0_$__cuda_sm3x_div_rn_noftz_f32_slowpath)
        /*005c*/ 	.word	0x00000000


	//----- nvinfo : EIATTR_FRAME_SIZE
	.align		4
.L_15:
        /*0060*/ 	.byte	0x04, 0x11
        /*0062*/ 	.short	(.L_17 - .L_16)
	.align		4
.L_16:
        /*0064*/ 	.word	index@(_Z19rms_norm_f32_kernelILi1024EEvPfS0_fii)
        /*0068*/ 	.word	0x00000000


	//----- nvinfo : EIATTR_MIN_STACK_SIZE
	.align		4
.L_17:
        /*006c*/ 	.byte	0x04, 0x12
        /*006e*/ 	.short	(.L_19 - .L_18)
	.align		4
.L_18:
        /*0070*/ 	.word	index@(_Z19rms_norm_f32_kernelILi1024EEvPfS0_fii)
        /*0074*/ 	.word	0x00000000


	//----- nvinfo : EIATTR_MIN_STACK_SIZE
	.align		4
.L_19:
        /*0078*/ 	.byte	0x04, 0x12
        /*007a*/ 	.short	(.L_21 - .L_20)
	.align		4
.L_20:
        /*007c*/ 	.word	index@(_Z19rms_norm_f32_kernelILi512EEvPfS0_fii)
        /*0080*/ 	.word	0x00000000


	//----- nvinfo : EIATTR_MIN_STACK_SIZE
	.align		4
.L_21:
        /*0084*/ 	.byte	0x04, 0x12
        /*0086*/ 	.short	(.L_23 - .L_22)
	.align		4
.L_22:
        /*0088*/ 	.word	index@(_Z19rms_norm_f32_kernelILi256EEvPfS0_fii)
        /*008c*/ 	.word	0x00000000
.L_23:


//--------------------- .nv.compat                --------------------------
	.section	.nv.compat,"",@"SHT_CUDA_COMPAT_INFO"
	.align	4
        /*0000*/ 	.byte	0x02, 0x09, 0x00, 0x00, 0x02, 0x02, 0x01, 0x00, 0x02, 0x05, 0x05, 0x00, 0x03, 0x07, 0x01, 0x01
        /*0010*/ 	.byte	0x02, 0x03, 0x00, 0x00, 0x02, 0x06, 0x01, 0x00, 0x04, 0x0b, 0x08, 0x00, 0x01, 0x00, 0x00, 0x00
        /*0020*/ 	.byte	0x00, 0x00, 0x00, 0x00


//--------------------- .nv.info._Z19rms_norm_f32_kernelILi1024EEvPfS0_fii --------------------------
	.section	.nv.info._Z19rms_norm_f32_kernelILi1024EEvPfS0_fii,"",@"SHT_CUDA_INFO"
	.sectionflags	@""
	.align	4


	//----- nvinfo : EIATTR_CUDA_API_VERSION
	.align		4
        /*0000*/ 	.byte	0x04, 0x37
        /*0002*/ 	.short	(.L_25 - .L_24)
.L_24:
        /*0004*/ 	.word	0x00000082


	//----- nvinfo : EIATTR_KPARAM_INFO
	.align		4
.L_25:
        /*0008*/ 	.byte	0x04, 0x17
        /*000a*/ 	.short	(.L_27 - .L_26)
.L_26:
        /*000c*/ 	.word	0x00000000
        /*0010*/ 	.short	0x0004
        /*0012*/ 	.short	0x0018
        /*0014*/ 	.byte	0x00, 0xf0, 0x11, 0x00


	//----- nvinfo : EIATTR_KPARAM_INFO
	.align		4
.L_27:
        /*0018*/ 	.byte	0x04, 0x17
        /*001a*/ 	.short	(.L_29 - .L_28)
.L_28:
        /*001c*/ 	.word	0x00000000
        /*0020*/ 	.short	0x0003
        /*0022*/ 	.short	0x0014
        /*0024*/ 	.byte	0x00, 0xf0, 0x11, 0x00


	//----- nvinfo : EIATTR_KPARAM_INFO
	.align		4
.L_29:
        /*0028*/ 	.byte	0x04, 0x17
        /*002a*/ 	.short	(.L_31 - .L_30)
.L_30:
        /*002c*/ 	.word	0x00000000
        /*0030*/ 	.short	0x0002
        /*0032*/ 	.short	0x0010
        /*0034*/ 	.byte	0x00, 0xf0, 0x11, 0x00


	//----- nvinfo : EIATTR_KPARAM_INFO
	.align		4
.L_31:
        /*0038*/ 	.byte	0x04, 0x17
        /*003a*/ 	.short	(.L_33 - .L_32)
.L_32:
        /*003c*/ 	.word	0x00000000
        /*0040*/ 	.short	0x0001
        /*0042*/ 	.short	0x0008
        /*0044*/ 	.byte	0x00, 0xf5, 0x21, 0x00


	//----- nvinfo : EIATTR_KPARAM_INFO
	.align		4
.L_33:
        /*0048*/ 	.byte	0x04, 0x17
        /*004a*/ 	.short	(.L_35 - .L_34)
.L_34:
        /*004c*/ 	.word	0x00000000
        /*0050*/ 	.short	0x0000
        /*0052*/ 	.short	0x0000
        /*0054*/ 	.byte	0x00, 0xf5, 0x21, 0x00


	//----- nvinfo : EIATTR_SPARSE_MMA_MASK
	.align		4
.L_35:
        /*0058*/ 	.byte	0x03, 0x50
        /*005a*/ 	.short	0x0000


	//----- nvinfo : EIATTR_MAXREG_COUNT
	.align		4
        /*005c*/ 	.byte	0x03, 0x1b
        /*005e*/ 	.short	0x00ff


	//----- nvinfo : EIATTR_NUM_BARRIERS
	.align		4
        /*0060*/ 	.byte	0x02, 0x4c
        /*0062*/ 	.byte	0x01
	.zero		1


	//----- nvinfo : EIATTR_MERCURY_ISA_VERSION
	.align		4
        /*0064*/ 	.byte	0x03, 0x5f
        /*0066*/ 	.short	0x0101


	//----- nvinfo : EIATTR_COOP_GROUP_MASK_REGIDS
	.align		4
        /*0068*/ 	.byte	0x04, 0x29
        /*006a*/ 	.short	(.L_37 - .L_36)


	//   ....[0]....
.L_36:
        /*006c*/ 	.word	0xffffffff


	//   ....[1]....
        /*0070*/ 	.word	0xffffffff


	//   ....[2]....
        /*0074*/ 	.word	0xffffffff


	//   ....[3]....
        /*0078*/ 	.word	0xffffffff


	//   ....[4]....
        /*007c*/ 	.word	0xffffffff


	//   ....[5]....
        /*0080*/ 	.word	0xffffffff


	//   ....[6]....
        /*0084*/ 	.word	0xffffffff


	//   ....[7]....
        /*0088*/ 	.word	0xffffffff


	//   ....[8]....
        /*008c*/ 	.word	0xffffffff


	//   ....[9]....
        /*0090*/ 	.word	0xffffffff


	//----- nvinfo : EIATTR_COOP_GROUP_INSTR_OFFSETS
	.align		4
.L_37:
        /*0094*/ 	.byte	0x04, 0x28
        /*0096*/ 	.short	(.L_39 - .L_38)


	//   ....[0]....
.L_38:
        /*0098*/ 	.word	0x00000140


	//   ....[1]....
        /*009c*/ 	.word	0x00000160


	//   ....[2]....
        /*00a0*/ 	.word	0x00000180


	//   ....[3]....
        /*00a4*/ 	.word	0x000001a0


	//   ....[4]....
        /*00a8*/ 	.word	0x000001d0


	//   ....[5]....
        /*00ac*/ 	.word	0x00000250


	//   ....[6]....
        /*00b0*/ 	.word	0x00000270


	//   ....[7]....
        /*00b4*/ 	.word	0x00000290


	//   ....[8]....
        /*00b8*/ 	.word	0x000002b0


	//   ....[9]....
        /*00bc*/ 	.word	0x000002d0


	//----- nvinfo : EIATTR_VRC_CTA_INIT_COUNT
	.align		4
.L_39:
        /*00c0*/ 	.byte	0x02, 0x4a
	.zero		1
	.zero		1


	//----- nvinfo : EIATTR_EXIT_INSTR_OFFSETS
	.align		4
        /*00c4*/ 	.byte	0x04, 0x1c
        /*00c6*/ 	.short	(.L_41 - .L_40)


	//   ....[0]....
.L_40:
        /*00c8*/ 	.word	0x000004b0


	//   ....[1]....
        /*00cc*/ 	.word	0x00000530


	//----- nvinfo : EIATTR_CRS_STACK_SIZE
	.align		4
.L_41:
        /*00d0*/ 	.byte	0x04, 0x1e
        /*00d2*/ 	.short	(.L_43 - .L_42)
.L_42:
        /*00d4*/ 	.word	0x00000000


	//----- nvinfo : EIATTR_CBANK_PARAM_SIZE
	.align		4
.L_43:
        /*00d8*/ 	.byte	0x03, 0x19
        /*00da*/ 	.short	0x001c


	//----- nvinfo : EIATTR_PARAM_CBANK
	.align		4
        /*00dc*/ 	.byte	0x04, 0x0a
        /*00de*/ 	.short	(.L_45 - .L_44)
	.align		4
.L_44:
        /*00e0*/ 	.word	index@(.nv.constant0._Z19rms_norm_f32_kernelILi1024EEvPfS0_fii)
        /*00e4*/ 	.short	0x0380
        /*00e6*/ 	.short	0x001c


	//----- nvinfo : EIATTR_SW_WAR
	.align		4
.L_45:
        /*00e8*/ 	.byte	0x04, 0x36
        /*00ea*/ 	.short	(.L_47 - .L_46)
.L_46:
        /*00ec*/ 	.word	0x00000008
.L_47:


//--------------------- .nv.info._Z19rms_norm_f32_kernelILi512EEvPfS0_fii --------------------------
	.section	.nv.info._Z19rms_norm_f32_kernelILi512EEvPfS0_fii,"",@"SHT_CUDA_INFO"
	.sectionflags	@""
	.align	4


	//----- nvinfo : EIATTR_CUDA_API_VERSION
	.align		4
        /*0000*/ 	.byte	0x04, 0x37
        /*0002*/ 	.short	(.L_49 - .L_48)
.L_48:
        /*0004*/ 	.word	0x00000082


	//----- nvinfo : EIATTR_KPARAM_INFO
	.align		4
.L_49:
        /*0008*/ 	.byte	0x04, 0x17
        /*000a*/ 	.short	(.L_51 - .L_50)
.L_50:
        /*000c*/ 	.word	0x00000000
        /*0010*/ 	.short	0x0004
        /*0012*/ 	.short	0x0018
        /*0014*/ 	.byte	0x00, 0xf0, 0x11, 0x00


	//----- nvinfo : EIATTR_KPARAM_INFO
	.align		4
.L_51:
        /*0018*/ 	.byte	0x04, 0x17
        /*001a*/ 	.short	(.L_53 - .L_52)
.L_52:
        /*001c*/ 	.word	0x00000000
        /*0020*/ 	.short	0x0003
        /*0022*/ 	.short	0x0014
        /*0024*/ 	.byte	0x00, 0xf0, 0x11, 0x00


	//----- nvinfo : EIATTR_KPARAM_INFO
	.align		4
.L_53:
        /*0028*/ 	.byte	0x04, 0x17
        /*002a*/ 	.short	(.L_55 - .L_54)
.L_54:
        /*002c*/ 	.word	0x00000000
        /*0030*/ 	.short	0x0002
        /*0032*/ 	.short	0x0010
        /*0034*/ 	.byte	0x00, 0xf0, 0x11, 0x00


	//----- nvinfo : EIATTR_KPARAM_INFO
	.align		4
.L_55:
        /*0038*/ 	.byte	0x04, 0x17
        /*003a*/ 	.short	(.L_57 - .L_56)
.L_56:
        /*003c*/ 	.word	0x00000000
        /*0040*/ 	.short	0x0001
        /*0042*/ 	.short	0x0008
        /*0044*/ 	.byte	0x00, 0xf5, 0x21, 0x00


	//----- nvinfo : EIATTR_KPARAM_INFO
	.align		4
.L_57:
        /*0048*/ 	.byte	0x04, 0x17
        /*004a*/ 	.short	(.L_59 - .L_58)
.L_58:
        /*004c*/ 	.word	0x00000000
        /*0050*/ 	.short	0x0000
        /*0052*/ 	.short	0x0000
        /*0054*/ 	.byte	0x00, 0xf5, 0x21, 0x00


	//----- nvinfo : EIATTR_SPARSE_MMA_MASK
	.align		4
.L_59:
        /*0058*/ 	.byte	0x03, 0x50
        /*005a*/ 	.short	0x0000


	//----- nvinfo : EIATTR_MAXREG_COUNT
	.align		4
        /*005c*/ 	.byte	0x03, 0x1b
        /*005e*/ 	.short	0x00ff


	//----- nvinfo : EIATTR_NUM_BARRIERS
	.align		4
        /*0060*/ 	.byte	0x02, 0x4c
        /*0062*/ 	.byte	0x01
	.zero		1


	//----- nvinfo : EIATTR_MERCURY_ISA_VERSION
	.align		4
        /*0064*/ 	.byte	0x03, 0x5f
        /*0066*/ 	.short	0x0101


	//----- nvinfo : EIATTR_COOP_GROUP_MASK_REGIDS
	.align		4
        /*0068*/ 	.byte	0x04, 0x29
        /*006a*/ 	.short	(.L_61 - .L_60)


	//   ....[0]....
.L_60:
        /*006c*/ 	.word	0xffffffff


	//   ....[1]....
        /*0070*/ 	.word	0xffffffff


	//   ....[2]....
        /*0074*/ 	.word	0xffffffff


	//   ....[3]....
        /*0078*/ 	.word	0xffffffff


	//   ....[4]....
        /*007c*/ 	.word	0xffffffff


	//   ....[5]....
        /*0080*/ 	.word	0xffffffff


	//   ....[6]....
        /*0084*/ 	.word	0xffffffff


	//   ....[7]....
        /*0088*/ 	.word	0xffffffff


	//   ....[8]....
        /*008c*/ 	.word	0xffffffff


	//----- nvinfo : EIATTR_COOP_GROUP_INSTR_OFFSETS
	.align		4
.L_61:
        /*0090*/ 	.byte	0x04, 0x28
        /*0092*/ 	.short	(.L_63 - .L_62)


	//   ....[0]....
.L_62:
        /*0094*/ 	.word	0x00000100


	//   ....[1]....
        /*0098*/ 	.word	0x00000120


	//   ....[2]....
        /*009c*/ 	.word	0x00000150


	//   ....[3]....
        /*00a0*/ 	.word	0x000001c0


	//   ....[4]....
        /*00a4*/ 	.word	0x00000210


	//   ....[5]....
        /*00a8*/ 	.word	0x00000290


	//   ....[6]....
        /*00ac*/ 	.word	0x000002b0


	//   ....[7]....
        /*00b0*/ 	.word	0x000002d0


	//   ....[8]....
        /*00b4*/ 	.word	0x000002f0


	//----- nvinfo : EIATTR_VRC_CTA_INIT_COUNT
	.align		4
.L_63:
        /*00b8*/ 	.byte	0x02, 0x4a
	.zero		1
	.zero		1


	//----- nvinfo : EIATTR_EXIT_INSTR_OFFSETS
	.align		4
        /*00bc*/ 	.byte	0x04, 0x1c
        /*00be*/ 	.short	(.L_65 - .L_64)


	//   ....[0]....
.L_64:
        /*00c0*/ 	.word	0x000004c0


	//   ....[1]....
        /*00c4*/ 	.word	0x00000570


	//----- nvinfo : EIATTR_CRS_STACK_SIZE
	.align		4
.L_65:
        /*00c8*/ 	.byte	0x04, 0x1e
        /*00ca*/ 	.short	(.L_67 - .L_66)
.L_66:
        /*00cc*/ 	.word	0x00000000


	//----- nvinfo : EIATTR_CBANK_PARAM_SIZE
	.align		4
.L_67:
        /*00d0*/ 	.byte	0x03, 0x19
        /*00d2*/ 	.short	0x001c


	//----- nvinfo : EIATTR_PARAM_CBANK
	.align		4
        /*00d4*/ 	.byte	0x04, 0x0a
        /*00d6*/ 	.short	(.L_69 - .L_68)
	.align		4
.L_68:
        /*00d8*/ 	.word	index@(.nv.constant0._Z19rms_norm_f32_kernelILi512EEvPfS0_fii)
        /*00dc*/ 	.short	0x0380
        /*00de*/ 	.short	0x001c


	//----- nvinfo : EIATTR_SW_WAR
	.align		4
.L_69:
        /*00e0*/ 	.byte	0x04, 0x36
        /*00e2*/ 	.short	(.L_71 - .L_70)
.L_70:
        /*00e4*/ 	.word	0x00000008
.L_71:


//--------------------- .nv.info._Z19rms_norm_f32_kernelILi256EEvPfS0_fii --------------------------
	.section	.nv.info._Z19rms_norm_f32_kernelILi256EEvPfS0_fii,"",@"SHT_CUDA_INFO"
	.sectionflags	@""
	.align	4


	//----- nvinfo : EIATTR_CUDA_API_VERSION
	.align		4
        /*0000*/ 	.byte	0x04, 0x37
        /*0002*/ 	.short	(.L_73 - .L_72)
.L_72:
        /*0004*/ 	.word	0x00000082


	//----- nvinfo : EIATTR_KPARAM_INFO
	.align		4
.L_73:
        /*0008*/ 	.byte	0x04, 0x17
        /*000a*/ 	.short	(.L_75 - .L_74)
.L_74:
        /*000c*/ 	.word	0x00000000
        /*0010*/ 	.short	0x0004
        /*0012*/ 	.short	0x0018
        /*0014*/ 	.byte	0x00, 0xf0, 0x11, 0x00


	//----- nvinfo : EIATTR_KPARAM_INFO
	.align		4
.L_75:
        /*0018*/ 	.byte	0x04, 0x17
        /*001a*/ 	.short	(.L_77 - .L_76)
.L_76:
        /*001c*/ 	.word	0x00000000
        /*0020*/ 	.short	0x0003
        /*0022*/ 	.short	0x0014
        /*0024*/ 	.byte	0x00, 0xf0, 0x11, 0x00


	//----- nvinfo : EIATTR_KPARAM_INFO
	.align		4
.L_77:
        /*0028*/ 	.byte	0x04, 0x17
        /*002a*/ 	.short	(.L_79 - .L_78)
.L_78:
        /*002c*/ 	.word	0x00000000
        /*0030*/ 	.short	0x0002
        /*0032*/ 	.short	0x0010
        /*0034*/ 	.byte	0x00, 0xf0, 0x11, 0x00


	//----- nvinfo : EIATTR_KPARAM_INFO
	.align		4
.L_79:
        /*0038*/ 	.byte	0x04, 0x17
        /*003a*/ 	.short	(.L_81 - .L_80)
.L_80:
        /*003c*/ 	.word	0x00000000
        /*0040*/ 	.short	0x0001
        /*0042*/ 	.short	0x0008
        /*0044*/ 	.byte	0x00, 0xf5, 0x21, 0x00


	//----- nvinfo : EIATTR_KPARAM_INFO
	.align		4
.L_81:
        /*0048*/ 	.byte	0x04, 0x17
        /*004a*/ 	.short	(.L_83 - .L_82)
.L_82:
        /*004c*/ 	.word	0x00000000
        /*0050*/ 	.short	0x0000
        /*0052*/ 	.short	0x0000
        /*0054*/ 	.byte	0x00, 0xf5, 0x21, 0x00


	//----- nvinfo : EIATTR_SPARSE_MMA_MASK
	.align		4
.L_83:
        /*0058*/ 	.byte	0x03, 0x50
        /*005a*/ 	.short	0x0000


	//----- nvinfo : EIATTR_MAXREG_COUNT
	.align		4
        /*005c*/ 	.byte	0x03, 0x1b
        /*005e*/ 	.short	0x00ff


	//----- nvinfo : EIATTR_NUM_BARRIERS
	.align		4
        /*0060*/ 	.byte	0x02, 0x4c
        /*0062*/ 	.byte	0x01
	.zero		1


	//----- nvinfo : EIATTR_MERCURY_ISA_VERSION
	.align		4
        /*0064*/ 	.byte	0x03, 0x5f
        /*0066*/ 	.short	0x0101


	//----- nvinfo : EIATTR_COOP_GROUP_MASK_REGIDS
	.align		4
        /*0068*/ 	.byte	0x04, 0x29
        /*006a*/ 	.short	(.L_85 - .L_84)


	//   ....[0]....
.L_84:
        /*006c*/ 	.word	0xffffffff


	//   ....[1]....
        /*0070*/ 	.word	0xffffffff


	//   ....[2]....
        /*0074*/ 	.word	0xffffffff


	//   ....[3]....
        /*0078*/ 	.word	0xffffffff


	//   ....[4]....
        /*007c*/ 	.word	0xffffffff


	//   ....[5]....
        /*0080*/ 	.word	0xffffffff


	//   ....[6]....
        /*0084*/ 	.word	0xffffffff


	//   ....[7]....
        /*0088*/ 	.word	0xffffffff


	//----- nvinfo : EIATTR_COOP_GROUP_INSTR_OFFSETS
	.align		4
.L_85:
        /*008c*/ 	.byte	0x04, 0x28
        /*008e*/ 	.short	(.L_87 - .L_86)


	//   ....[0]....
.L_86:
        /*0090*/ 	.word	0x00000100


	//   ....[1]....
        /*0094*/ 	.word	0x00000120


	//   ....[2]....
        /*0098*/ 	.word	0x00000150


	//   ....[3]....
        /*009c*/ 	.word	0x000001c0


	//   ....[4]....
        /*00a0*/ 	.word	0x00000210


	//   ....[5]....
        /*00a4*/ 	.word	0x00000290


	//   ....[6]....
        /*00a8*/ 	.word	0x000002b0


	//   ....[7]....
        /*00ac*/ 	.word	0x000002d0


	//----- nvinfo : EIATTR_VRC_CTA_INIT_COUNT
	.align		4
.L_87:
        /*00b0*/ 	.byte	0x02, 0x4a
	.zero		1
	.zero		1


	//----- nvinfo : EIATTR_EXIT_INSTR_OFFSETS
	.align		4
        /*00b4*/ 	.byte	0x04, 0x1c
        /*00b6*/ 	.short	(.L_89 - .L_88)


	//   ....[0]....
.L_88:
        /*00b8*/ 	.word	0x000004a0


	//   ....[1]....
        /*00bc*/ 	.word	0x00000550


	//----- nvinfo : EIATTR_CRS_STACK_SIZE
	.align		4
.L_89:
        /*00c0*/ 	.byte	0x04, 0x1e
        /*00c2*/ 	.short	(.L_91 - .L_90)
.L_90:
        /*00c4*/ 	.word	0x00000000


	//----- nvinfo : EIATTR_CBANK_PARAM_SIZE
	.align		4
.L_91:
        /*00c8*/ 	.byte	0x03, 0x19
        /*00ca*/ 	.short	0x001c


	//----- nvinfo : EIATTR_PARAM_CBANK
	.align		4
        /*00cc*/ 	.byte	0x04, 0x0a
        /*00ce*/ 	.short	(.L_93 - .L_92)
	.align		4
.L_92:
        /*00d0*/ 	.word	index@(.nv.constant0._Z19rms_norm_f32_kernelILi256EEvPfS0_fii)
        /*00d4*/ 	.short	0x0380
        /*00d6*/ 	.short	0x001c


	//----- nvinfo : EIATTR_SW_WAR
	.align		4
.L_93:
        /*00d8*/ 	.byte	0x04, 0x36
        /*00da*/ 	.short	(.L_95 - .L_94)
.L_94:
        /*00dc*/ 	.word	0x00000008
.L_95:


//--------------------- .nv.callgraph             --------------------------
	.section	.nv.callgraph,"",@"SHT_CUDA_CALLGRAPH"
	.align	4
	.sectionentsize	8
	.align		4
        /*0000*/ 	.word	0x00000000
	.align		4
        /*0004*/ 	.word	0xffffffff
	.align		4
        /*0008*/ 	.word	0x00000000
	.align		4
        /*000c*/ 	.word	0xfffffffe
	.align		4
        /*0010*/ 	.word	0x00000000
	.align		4
        /*0014*/ 	.word	0xfffffffd
	.align		4
        /*0018*/ 	.word	0x00000000
	.align		4
        /*001c*/ 	.word	0xfffffffc


//--------------------- .text._Z19rms_norm_f32_kernelILi1024EEvPfS0_fii --------------------------
	.section	.text._Z19rms_norm_f32_kernelILi1024EEvPfS0_fii,"ax",@progbits
	.align	128
        .global         _Z19rms_norm_f32_kernelILi1024EEvPfS0_fii
        .type           _Z19rms_norm_f32_kernelILi1024EEvPfS0_fii,@function
        .size           _Z19rms_norm_f32_kernelILi1024EEvPfS0_fii,(.L_x_48 - _Z19rms_norm_f32_kernelILi1024EEvPfS0_fii)
        .other          _Z19rms_norm_f32_kernelILi1024EEvPfS0_fii,@"STO_CUDA_ENTRY STV_DEFAULT"
_Z19rms_norm_f32_kernelILi1024EEvPfS0_fii:
.text._Z19rms_norm_f32_kernelILi1024EEvPfS0_fii:
[----:B------:R-:W-:Y:S01]  /*0000*/  LDC R1, c[0x0][0x37c] ;  /* 0x0000df00ff017b82 */ /* 0x000fe20000000800 */
[----:B------:R-:W0:Y:S07]  /*0010*/  S2R R0, SR_TID.X ;  /* 0x0000000000007919 */ /* 0x000e2e0000002100 */
[----:B------:R-:W0:Y:S01]  /*0020*/  S2UR UR5, SR_CTAID.X ;  /* 0x00000000000579c3 */ /* 0x000e220000002500 */
[----:B------:R-:W1:Y:S01]  /*0030*/  LDCU UR7, c[0x0][0x398] ;  /* 0x00007300ff0777ac */ /* 0x000e620008000800 */
[----:B------:R-:W-:Y:S01]  /*0040*/  IMAD.MOV.U32 R4, RZ, RZ, RZ ;  /* 0x000000ffff047224 */ /* 0x000fe200078e00ff */
[----:B------:R-:W1:Y:S05]  /*0050*/  LDCU UR4, c[0x0][0x394] ;  /* 0x00007280ff0477ac */ /* 0x000e6a0008000800 */
[----:B------:R-:W0:Y:S01]  /*0060*/  LDC R3, c[0x0][0x360] ;  /* 0x0000d800ff037b82 */ /* 0x000e220000000800 */
[----:B------:R-:W2:Y:S01]  /*0070*/  LDCU.64 UR8, c[0x0][0x358] ;  /* 0x00006b00ff0877ac */ /* 0x000ea20008000a00 */
[----:B-1----:R-:W-:Y:S01]  /*0080*/  UIMAD UR4, UR7, UR4, URZ ;  /* 0x00000004070472a4 */ /* 0x002fe2000f8e02ff */
[----:B0-----:R-:W-:-:S05]  /*0090*/  IMAD R2, R3, UR5, R0 ;  /* 0x0000000503027c24 */ /* 0x001fca000f8e0200 */
[----:B------:R-:W-:-:S13]  /*00a0*/  ISETP.GE.AND P0, PT, R2, UR4, PT ;  /* 0x0000000402007c0c */ /* 0x000fda000bf06270 */
[----:B------:R-:W0:Y:S02]  /*00b0*/  @!P0 LDC.64 R6, c[0x0][0x380] ;  /* 0x0000e000ff068b82 */ /* 0x000e240000000a00 */
[----:B0-----:R-:W-:-:S05]  /*00c0*/  @!P0 IMAD.WIDE R6, R2, 0x4, R6 ;  /* 0x0000000402068825 */ /* 0x001fca00078e0206 */
[----:B--2---:R-:W2:Y:S01]  /*00d0*/  @!P0 LDG.E R4, desc[UR8][R6.64] ;  /* 0x0000000806048981 */ /* 0x004ea2000c1e1900 */
[----:B------:R-:W0:Y:S01]  /*00e0*/  S2UR UR6, SR_CgaCtaId ;  /* 0x00000000000679c3 */ /* 0x000e220000008800 */
[----:B------:R-:W-:Y:S01]  /*00f0*/  UMOV UR5, 0x400 ;  /* 0x0000040000057882 */ /* 0x000fe20000000000 */
[----:B------:R-:W-:Y:S01]  /*0100*/  BSSY.RECONVERGENT B0, `(.L_x_0) ;  /* 0x0000038000007945 */ /* 0x000fe20003800200 */
[----:B0-----:R-:W-:-:S06]  /*0110*/  ULEA UR5, UR6, UR5, 0x18 ;  /* 0x0000000506057291 */ /* 0x001fcc000f8ec0ff */
[----:B------:R-:W-:Y:S02]  /*0120*/  IMAD.U32 R13, RZ, RZ, UR5 ;  /* 0x00000005ff0d7e24 */ /* 0x000fe4000f8e00ff */
[----:B--2---:R-:W-:-:S05]  /*0130*/  FMUL R5, R4, R4 ;  /* 0x0000000404057220 */ /* 0x004fca0000400000 */
[----:B------:R-:W0:Y:S02]  /*0140*/  SHFL.BFLY PT, R8, R5, 0x10, 0x1f ;  /* 0x0e001f0005087f89 */ /* 0x000e2400000e0000 */
[----:B0-----:R-:W-:-:S05]  /*0150*/  FADD R8, R5, R8 ;  /* 0x0000000805087221 */ /* 0x001fca0000000000 */
[----:B------:R-:W0:Y:S02]  /*0160*/  SHFL.BFLY PT, R3, R8, 0x8, 0x1f ;  /* 0x0d001f0008037f89 */ /* 0x000e2400000e0000 */
[----:B0-----:R-:W-:-:S05]  /*0170*/  FADD R9, R8, R3 ;  /* 0x0000000308097221 */ /* 0x001fca0000000000 */
[----:B------:R-:W0:Y:S02]  /*0180*/  SHFL.BFLY PT, R10, R9, 0x4, 0x1f ;  /* 0x0c801f00090a7f89 */ /* 0x000e2400000e0000 */
[----:B0-----:R-:W-:-:S05]  /*0190*/  FADD R10, R9, R10 ;  /* 0x0000000a090a7221 */ /* 0x001fca0000000000 */
[----:B------:R-:W0:Y:S02]  /*01a0*/  SHFL.BFLY PT, R3, R10, 0x2, 0x1f ;  /* 0x0c401f000a037f89 */ /* 0x000e2400000e0000 */
[----:B0-----:R-:W-:Y:S01]  /*01b0*/  FADD R11, R10, R3 ;  /* 0x000000030a0b7221 */ /* 0x001fe20000000000 */
[----:B------:R-:W-:-:S04]  /*01c0*/  LOP3.LUT P0, R3, R0, 0x1f, RZ, 0xc0, !PT ;  /* 0x0000001f00037812 */ /* 0x000fc8000780c0ff */
[----:B------:R-:W0:Y:S01]  /*01d0*/  SHFL.BFLY PT, R6, R11, 0x1, 0x1f ;  /* 0x0c201f000b067f89 */ /* 0x000e2200000e0000 */
[----:B------:R-:W-:-:S08]  /*01e0*/  IMAD R3, R3, 0x4, R13 ;  /* 0x0000000403037824 */ /* 0x000fd000078e020d */
[----:B------:R-:W-:Y:S01]  /*01f0*/  @!P0 LEA.HI R5, R0, UR5, RZ, 0x1d ;  /* 0x0000000500058c11 */ /* 0x000fe2000f8fe8ff */
[----:B0-----:R-:W-:-:S05]  /*0200*/  FADD R12, R11, R6 ;  /* 0x000000060b0c7221 */ /* 0x001fca0000000000 */
[----:B------:R-:W-:Y:S01]  /*0210*/  @!P0 STS [R5], R12 ;  /* 0x0000000c05008388 */ /* 0x000fe20000000800 */
[----:B------:R-:W-:Y:S01]  /*0220*/  BAR.SYNC.DEFER_BLOCKING 0x0 ;  /* 0x0000000000007b1d */ /* 0x000fe20000010000 */
[----:B------:R-:W-:-:S05]  /*0230*/  ISETP.NE.AND P0, PT, R0, RZ, PT ;  /* 0x000000ff0000720c */ /* 0x000fca0003f05270 */
[----:B------:R-:W0:Y:S04]  /*0240*/  LDS R3, [R3] ;  /* 0x0000000003037984 */ /* 0x000e280000000800 */
[----:B0-----:R-:W0:Y:S02]  /*0250*/  SHFL.BFLY PT, R6, R3, 0x10, 0x1f ;  /* 0x0e001f0003067f89 */ /* 0x001e2400000e0000 */
[----:B0-----:R-:W-:-:S05]  /*0260*/  FADD R6, R3, R6 ;  /* 0x0000000603067221 */ /* 0x001fca0000000000 */
        /* <DEDUP_REMOVED lines=8> */
[----:B------:R-:W-:Y:S06]  /*02f0*/  @P0 BRA `(.L_x_1) ;  /* 0x0000000000600947 */ /* 0x000fec0003800000 */
[----:B------:R-:W-:Y:S01]  /*0300*/  I2FP.F32.S32 R3, UR7 ;  /* 0x0000000700037c45 */ /* 0x000fe20008201400 */
[----:B------:R-:W-:Y:S03]  /*0310*/  BSSY.RECONVERGENT B1, `(.L_x_2) ;  /* 0x000000c000017945 */ /* 0x000fe60003800200 */
[----:B------:R-:W0:Y:S08]  /*0320*/  MUFU.RCP R6, R3 ;  /* 0x0000000300067308 */ /* 0x000e300000001000 */
[----:B------:R-:W1:Y:S01]  /*0330*/  FCHK P0, R0, R3 ;  /* 0x0000000300007302 */ /* 0x000e620000000000 */
[----:B0-----:R-:W-:-:S04]  /*0340*/  FFMA R5, -R3, R6, 1 ;  /* 0x3f80000003057423 */ /* 0x001fc80000000106 */
[----:B------:R-:W-:-:S04]  /*0350*/  FFMA R5, R6, R5, R6 ;  /* 0x0000000506057223 */ /* 0x000fc80000000006 */
[----:B------:R-:W-:-:S04]  /*0360*/  FFMA R6, R0, R5, RZ ;  /* 0x0000000500067223 */ /* 0x000fc800000000ff */
[----:B------:R-:W-:-:S04]  /*0370*/  FFMA R7, -R3, R6, R0 ;  /* 0x0000000603077223 */ /* 0x000fc80000000100 */
[----:B------:R-:W-:Y:S01]  /*0380*/  FFMA R5, R5, R7, R6 ;  /* 0x0000000705057223 */ /* 0x000fe20000000006 */
[----:B-1----:R-:W-:Y:S06]  /*0390*/  @!P0 BRA `(.L_x_3) ;  /* 0x00000000000c8947 */ /* 0x002fec0003800000 */
[----:B------:R-:W-:-:S07]  /*03a0*/  MOV R6, 0x3c0 ;  /* 0x000003c000067802 */ /* 0x000fce0000000f00 */
[----:B------:R-:W-:Y:S05]  /*03b0*/  CALL.REL.NOINC `($__internal_0_$__cuda_sm3x_div_rn_noftz_f32_slowpath) ;  /* 0x0000000000607944 */ /* 0x000fea0003c00000 */
[----:B------:R-:W-:-:S07]  /*03c0*/  IMAD.MOV.U32 R5, RZ, RZ, R0 ;  /* 0x000000ffff057224 */ /* 0x000fce00078e0000 */
.L_x_3:
[----:B------:R-:W-:Y:S05]  /*03d0*/  BSYNC.RECONVERGENT B1 ;  /* 0x0000000000017941 */ /* 0x000fea0003800200 */
.L_x_2:
[----:B------:R-:W-:Y:S01]  /*03e0*/  FADD R5, R5, 9.9999997473787516356e-06 ;  /* 0x3727c5ac05057421 */ /* 0x000fe20000000000 */
[----:B------:R-:W0:Y:S01]  /*03f0*/  S2UR UR6, SR_CgaCtaId ;  /* 0x00000000000679c3 */ /* 0x000e220000008800 */
[----:B------:R-:W-:-:S03]  /*0400*/  UMOV UR5, 0x400 ;  /* 0x0000040000057882 */ /* 0x000fc60000000000 */
[----:B------:R-:W-:-:S13]  /*0410*/  FSETP.GEU.AND P0, PT, |R5|, 1.175494350822287508e-38, PT ;  /* 0x008000000500780b */ /* 0x000fda0003f0e200 */
[----:B------:R-:W-:-:S04]  /*0420*/  @!P0 FMUL R5, R5, 16777216 ;  /* 0x4b80000005058820 */ /* 0x000fc80000400000 */
[----:B------:R-:W1:Y:S01]  /*0430*/  MUFU.RSQ R0, R5 ;  /* 0x0000000500007308 */ /* 0x000e620000001400 */
[----:B0-----:R-:W-:-:S06]  /*0440*/  ULEA UR5, UR6, UR5, 0x18 ;  /* 0x0000000506057291 */ /* 0x001fcc000f8ec0ff */
[----:B------:R-:W-:Y:S02]  /*0450*/  IMAD.U32 R13, RZ, RZ, UR5 ;  /* 0x00000005ff0d7e24 */ /* 0x000fe4000f8e00ff */
[----:B-1----:R-:W-:-:S05]  /*0460*/  @!P0 FMUL R0, R0, 4096 ;  /* 0x4580000000008820 */ /* 0x002fca0000400000 */
[----:B------:R0:W-:Y:S02]  /*0470*/  STS [R13+0x80], R0 ;  /* 0x000080000d007388 */ /* 0x0001e40000000800 */
.L_x_1:
[----:B------:R-:W-:Y:S05]  /*0480*/  BSYNC.RECONVERGENT B0 ;  /* 0x0000000000007941 */ /* 0x000fea0003800200 */
.L_x_0:
[----:B------:R-:W-:Y:S01]  /*0490*/  BAR.SYNC.DEFER_BLOCKING 0x0 ;  /* 0x0000000000007b1d */ /* 0x000fe20000010000 */
[----:B------:R-:W-:-:S13]  /*04a0*/  ISETP.GE.AND P0, PT, R2, UR4, PT ;  /* 0x0000000402007c0c */ /* 0x000fda000bf06270 */
[----:B------:R-:W-:Y:S05]  /*04b0*/  @P0 EXIT ;  /* 0x000000000000094d */ /* 0x000fea0003800000 */
[----:B------:R-:W1:Y:S01]  /*04c0*/  LDS R3, [R13+0x80] ;  /* 0x000080000d037984 */ /* 0x000e620000000800 */
[----:B------:R-:W2:Y:S01]  /*04d0*/  LDC.64 R6, c[0x0][0x388] ;  /* 0x0000e200ff067b82 */ /* 0x000ea20000000a00 */
[----:B------:R-:W3:Y:S01]  /*04e0*/  LDCU UR4, c[0x0][0x390] ;  /* 0x00007200ff0477ac */ /* 0x000ee20008000800 */
[----:B-1----:R-:W-:Y:S01]  /*04f0*/  FMUL R4, R3, R4 ;  /* 0x0000000403047220 */ /* 0x002fe20000400000 */
[----:B--2---:R-:W-:-:S04]  /*0500*/  IMAD.WIDE R2, R2, 0x4, R6 ;  /* 0x0000000402027825 */ /* 0x004fc800078e0206 */
[----:B---3--:R-:W-:-:S05]  /*0510*/  FMUL R5, R4, UR4 ;  /* 0x0000000404057c20 */ /* 0x008fca0008400000 */
[----:B------:R-:W-:Y:S01]  /*0520*/  STG.E desc[UR8][R2.64], R5 ;  /* 0x0000000502007986 */ /* 0x000fe2000c101908 */
[----:B------:R-:W-:Y:S05]  /*0530*/  EXIT ;  /* 0x000000000000794d */ /* 0x000fea0003800000 */
        .weak           $__internal_0_$__cuda_sm3x_div_rn_noftz_f32_slowpath
        .type           $__internal_0_$__cuda_sm3x_div_rn_noftz_f32_slowpath,@function
        .size           $__internal_0_$__cuda_sm3x_div_rn_noftz_f32_slowpath,(.L_x_48 - $__internal_0_$__cuda_sm3x_div_rn_noftz_f32_slowpath)
$__internal_0_$__cuda_sm3x_div_rn_noftz_f32_slowpath:
[--C-:B------:R-:W-:Y:S01]  /*0540*/  SHF.R.U32.HI R7, RZ, 0x17, R3.reuse ;  /* 0x00000017ff077819 */ /* 0x100fe20000011603 */
[----:B------:R-:W-:Y:S01]  /*0550*/  BSSY.RECONVERGENT B2, `(.L_x_4) ;  /* 0x0000064000027945 */ /* 0x000fe20003800200 */
[--C-:B------:R-:W-:Y:S01]  /*0560*/  SHF.R.U32.HI R5, RZ, 0x17, R0.reuse ;  /* 0x00000017ff057819 */ /* 0x100fe20000011600 */
[----:B------:R-:W-:Y:S01]  /*0570*/  IMAD.MOV.U32 R8, RZ, RZ, R0 ;  /* 0x000000ffff087224 */ /* 0x000fe200078e0000 */
[----:B------:R-:W-:Y:S01]  /*0580*/  LOP3.LUT R7, R7, 0xff, RZ, 0xc0, !PT ;  /* 0x000000ff07077812 */ /* 0x000fe200078ec0ff */
[----:B------:R-:W-:Y:S01]  /*0590*/  IMAD.MOV.U32 R9, RZ, RZ, R3 ;  /* 0x000000ffff097224 */ /* 0x000fe200078e0003 */
[----:B------:R-:W-:Y:S02]  /*05a0*/  LOP3.LUT R5, R5, 0xff, RZ, 0xc0, !PT ;  /* 0x000000ff05057812 */ /* 0x000fe400078ec0ff */
[----:B------:R-:W-:-:S03]  /*05b0*/  IADD3 R12, PT, PT, R7, -0x1, RZ ;  /* 0xffffffff070c7810 */ /* 0x000fc60007ffe0ff */
[----:B------:R-:W-:Y:S01]  /*05c0*/  VIADD R11, R5, 0xffffffff ;  /* 0xffffffff050b7836 */ /* 0x000fe20000000000 */
[----:B------:R-:W-:-:S04]  /*05d0*/  ISETP.GT.U32.AND P0, PT, R12, 0xfd, PT ;  /* 0x000000fd0c00780c */ /* 0x000fc80003f04070 */
[----:B------:R-:W-:-:S13]  /*05e0*/  ISETP.GT.U32.OR P0, PT, R11, 0xfd, P0 ;  /* 0x000000fd0b00780c */ /* 0x000fda0000704470 */
[----:B------:R-:W-:Y:S01]  /*05f0*/  @!P0 IMAD.MOV.U32 R10, RZ, RZ, RZ ;  /* 0x000000ffff0a8224 */ /* 0x000fe200078e00ff */
[----:B------:R-:W-:Y:S06]  /*0600*/  @!P0 BRA `(.L_x_5) ;  /* 0x00000000005c8947 */ /* 0x000fec0003800000 */
[----:B------:R-:W-:Y:S02]  /*0610*/  FSETP.GTU.FTZ.AND P0, PT, |R0|, +INF , PT ;  /* 0x7f8000000000780b */ /* 0x000fe40003f1c200 */
[----:B------:R-:W-:-:S04]  /*0620*/  FSETP.GTU.FTZ.AND P1, PT, |R3|, +INF , PT ;  /* 0x7f8000000300780b */ /* 0x000fc80003f3c200 */
[----:B------:R-:W-:-:S13]  /*0630*/  PLOP3.LUT P0, PT, P0, P1, PT, 0xf8, 0x8f ;  /* 0x00000000008f781c */ /* 0x000fda0000703f70 */
[----:B------:R-:W-:Y:S05]  /*0640*/  @P0 BRA `(.L_x_6) ;  /* 0x00000004004c0947 */ /* 0x000fea0003800000 */
[----:B------:R-:W-:-:S13]  /*0650*/  LOP3.LUT P0, RZ, R9, 0x7fffffff, R8, 0xc8, !PT ;  /* 0x7fffffff09ff7812 */ /* 0x000fda000780c808 */
[----:B------:R-:W-:Y:S05]  /*0660*/  @!P0 BRA `(.L_x_7) ;  /* 0x00000004003c8947 */ /* 0x000fea0003800000 */
[C---:B------:R-:W-:Y:S02]  /*0670*/  FSETP.NEU.FTZ.AND P2, PT, |R0|.reuse, +INF , PT ;  /* 0x7f8000000000780b */ /* 0x040fe40003f5d200 */
[----:B------:R-:W-:Y:S02]  /*0680*/  FSETP.NEU.FTZ.AND P1, PT, |R3|, +INF , PT ;  /* 0x7f8000000300780b */ /* 0x000fe40003f3d200 */
[----:B------:R-:W-:-:S11]  /*0690*/  FSETP.NEU.FTZ.AND P0, PT, |R0|, +INF , PT ;  /* 0x7f8000000000780b */ /* 0x000fd60003f1d200 */
[----:B------:R-:W-:Y:S05]  /*06a0*/  @!P1 BRA !P2, `(.L_x_7) ;  /* 0x00000004002c9947 */ /* 0x000fea0005000000 */
[----:B------:R-:W-:-:S04]  /*06b0*/  LOP3.LUT P2, RZ, R8, 0x7fffffff, RZ, 0xc0, !PT ;  /* 0x7fffffff08ff7812 */ /* 0x000fc8000784c0ff */
[----:B------:R-:W-:-:S13]  /*06c0*/  PLOP3.LUT P1, PT, P1, P2, PT, 0x2f, 0xf2 ;  /* 0x0000000000f2781c */ /* 0x000fda0000f24577 */
[----:B------:R-:W-:Y:S05]  /*06d0*/  @P1 BRA `(.L_x_8) ;  /* 0x0000000400181947 */ /* 0x000fea0003800000 */
[----:B------:R-:W-:-:S04]  /*06e0*/  LOP3.LUT P1, RZ, R9, 0x7fffffff, RZ, 0xc0, !PT ;  /* 0x7fffffff09ff7812 */ /* 0x000fc8000782c0ff */
[----:B------:R-:W-:-:S13]  /*06f0*/  PLOP3.LUT P0, PT, P0, P1, PT, 0x2f, 0xf2 ;  /* 0x0000000000f2781c */ /* 0x000fda0000702577 */
[----:B------:R-:W-:Y:S05]  /*0700*/  @P0 BRA `(.L_x_9) ;  /* 0x0000000400000947 */ /* 0x000fea0003800000 */
[----:B------:R-:W-:Y:S02]  /*0710*/  ISETP.GE.AND P0, PT, R11, RZ, PT ;  /* 0x000000ff0b00720c */ /* 0x000fe40003f06270 */
[----:B------:R-:W-:-:S11]  /*0720*/  ISETP.GE.AND P1, PT, R12, RZ, PT ;  /* 0x000000ff0c00720c */ /* 0x000fd60003f26270 */
[----:B------:R-:W-:Y:S01]  /*0730*/  @P0 MOV R10, RZ ;  /* 0x000000ff000a0202 */ /* 0x000fe20000000f00 */
[----:B------:R-:W-:Y:S02]  /*0740*/  @!P0 IMAD.MOV.U32 R10, RZ, RZ, -0x40 ;  /* 0xffffffc0ff0a8424 */ /* 0x000fe400078e00ff */
[----:B------:R-:W-:Y:S01]  /*0750*/  @!P0 FFMA R8, R0, 1.84467440737095516160e+19, RZ ;  /* 0x5f80000000088823 */ /* 0x000fe200000000ff */
[----:B------:R-:W-:Y:S01]  /*0760*/  @!P1 FFMA R9, R3, 1.84467440737095516160e+19, RZ ;  /* 0x5f80000003099823 */ /* 0x000fe200000000ff */
[----:B------:R-:W-:-:S07]  /*0770*/  @!P1 VIADD R10, R10, 0x40 ;  /* 0x000000400a0a9836 */ /* 0x000fce0000000000 */
.L_x_5:
[----:B------:R-:W-:Y:S01]  /*0780*/  LEA R0, R7, 0xc0800000, 0x17 ;  /* 0xc080000007007811 */ /* 0x000fe200078eb8ff */
[----:B------:R-:W-:Y:S01]  /*0790*/  VIADD R5, R5, 0xffffff81 ;  /* 0xffffff8105057836 */ /* 0x000fe20000000000 */
[----:B------:R-:W-:Y:S03]  /*07a0*/  BSSY.RECONVERGENT B3, `(.L_x_10) ;  /* 0x0000035000037945 */ /* 0x000fe60003800200 */
[----:B------:R-:W-:Y:S02]  /*07b0*/  IMAD.IADD R9, R9, 0x1, -R0 ;  /* 0x0000000109097824 */ /* 0x000fe400078e0a00 */
[C---:B------:R-:W-:Y:S01]  /*07c0*/  IMAD R0, R5.reuse, -0x800000, R8 ;  /* 0xff80000005007824 */ /* 0x040fe200078e0208 */
[----:B------:R-:W-:Y:S01]  /*07d0*/  IADD3 R5, PT, PT, R5, 0x7f, -R7 ;  /* 0x0000007f05057810 */ /* 0x000fe20007ffe807 */
[----:B------:R-:W0:Y:S01]  /*07e0*/  MUFU.RCP R3, R9 ;  /* 0x0000000900037308 */ /* 0x000e220000001000 */
[----:B------:R-:W-:-:S02]  /*07f0*/  FADD.FTZ R11, -R9, -RZ ;  /* 0x800000ff090b7221 */ /* 0x000fc40000010100 */
[----:B------:R-:W-:Y:S02]  /*0800*/  IADD3 R5, PT, PT, R5, R10, RZ ;  /* 0x0000000a05057210 */ /* 0x000fe40007ffe0ff */
[----:B0-----:R-:W-:-:S04]  /*0810*/  FFMA R12, R3, R11, 1 ;  /* 0x3f800000030c7423 */ /* 0x001fc8000000000b */
[----:B------:R-:W-:-:S04]  /*0820*/  FFMA R12, R3, R12, R3 ;  /* 0x0000000c030c7223 */ /* 0x000fc80000000003 */
[----:B------:R-:W-:-:S04]  /*0830*/  FFMA R3, R0, R12, RZ ;  /* 0x0000000c00037223 */ /* 0x000fc800000000ff */
[----:B------:R-:W-:-:S04]  /*0840*/  FFMA R8, R11, R3, R0 ;  /* 0x000000030b087223 */ /* 0x000fc80000000000 */
[----:B------:R-:W-:-:S04]  /*0850*/  FFMA R13, R12, R8, R3 ;  /* 0x000000080c0d7223 */ /* 0x000fc80000000003 */
[----:B------:R-:W-:-:S04]  /*0860*/  FFMA R8, R11, R13, R0 ;  /* 0x0000000d0b087223 */ /* 0x000fc80000000000 */
[----:B------:R-:W-:-:S05]  /*0870*/  FFMA R0, R12, R8, R13 ;  /* 0x000000080c007223 */ /* 0x000fca000000000d */
[----:B------:R-:W-:-:S04]  /*0880*/  SHF.R.U32.HI R3, RZ, 0x17, R0 ;  /* 0x00000017ff037819 */ /* 0x000fc80000011600 */
[----:B------:R-:W-:-:S05]  /*0890*/  LOP3.LUT R3, R3, 0xff, RZ, 0xc0, !PT ;  /* 0x000000ff03037812 */ /* 0x000fca00078ec0ff */
[----:B------:R-:W-:-:S04]  /*08a0*/  IMAD.IADD R7, R3, 0x1, R5 ;  /* 0x0000000103077824 */ /* 0x000fc800078e0205 */
[----:B------:R-:W-:-:S05]  /*08b0*/  VIADD R3, R7, 0xffffffff ;  /* 0xffffffff07037836 */ /* 0x000fca0000000000 */
[----:B------:R-:W-:-:S13]  /*08c0*/  ISETP.GE.U32.AND P0, PT, R3, 0xfe, PT ;  /* 0x000000fe0300780c */ /* 0x000fda0003f06070 */
[----:B------:R-:W-:Y:S05]  /*08d0*/  @!P0 BRA `(.L_x_11) ;  /* 0x0000000000808947 */ /* 0x000fea0003800000 */
[----:B------:R-:W-:-:S13]  /*08e0*/  ISETP.GT.AND P0, PT, R7, 0xfe, PT ;  /* 0x000000fe0700780c */ /* 0x000fda0003f04270 */
[----:B------:R-:W-:Y:S05]  /*08f0*/  @P0 BRA `(.L_x_12) ;  /* 0x00000000006c0947 */ /* 0x000fea0003800000 */
[----:B------:R-:W-:-:S13]  /*0900*/  ISETP.GE.AND P0, PT, R7, 0x1, PT ;  /* 0x000000010700780c */ /* 0x000fda0003f06270 */
[----:B------:R-:W-:Y:S05]  /*0910*/  @P0 BRA `(.L_x_13) ;  /* 0x0000000000740947 */ /* 0x000fea0003800000 */
[----:B------:R-:W-:Y:S02]  /*0920*/  ISETP.GE.AND P0, PT, R7, -0x18, PT ;  /* 0xffffffe80700780c */ /* 0x000fe40003f06270 */
[----:B------:R-:W-:-:S11]  /*0930*/  LOP3.LUT R0, R0, 0x80000000, RZ, 0xc0, !PT ;  /* 0x8000000000007812 */ /* 0x000fd600078ec0ff */
[----:B------:R-:W-:Y:S05]  /*0940*/  @!P0 BRA `(.L_x_13) ;  /* 0x0000000000688947 */ /* 0x000fea0003800000 */
[CC--:B------:R-:W-:Y:S01]  /*0950*/  FFMA.RZ R3, R12.reuse, R8.reuse, R13 ;  /* 0x000000080c037223 */ /* 0x0c0fe2000000c00d */
[C---:B------:R-:W-:Y:S01]  /*0960*/  VIADD R10, R7.reuse, 0x20 ;  /* 0x00000020070a7836 */ /* 0x040fe20000000000 */
[C---:B------:R-:W-:Y:S02]  /*0970*/  ISETP.NE.AND P2, PT, R7.reuse, RZ, PT ;  /* 0x000000ff0700720c */ /* 0x040fe40003f45270 */
[----:B------:R-:W-:Y:S01]  /*0980*/  ISETP.NE.AND P1, PT, R7, RZ, PT ;  /* 0x000000ff0700720c */ /* 0x000fe20003f25270 */
[----:B------:R-:W-:Y:S01]  /*0990*/  IMAD.MOV R7, RZ, RZ, -R7 ;  /* 0x000000ffff077224 */ /* 0x000fe200078e0a07 */
[----:B------:R-:W-:Y:S01]  /*09a0*/  LOP3.LUT R5, R3, 0x7fffff, RZ, 0xc0, !PT ;  /* 0x007fffff03057812 */ /* 0x000fe200078ec0ff */
[CCC-:B------:R-:W-:Y:S01]  /*09b0*/  FFMA.RP R3, R12.reuse, R8.reuse, R13.reuse ;  /* 0x000000080c037223 */ /* 0x1c0fe2000000800d */
[----:B------:R-:W-:Y:S02]  /*09c0*/  FFMA.RM R8, R12, R8, R13 ;  /* 0x000000080c087223 */ /* 0x000fe4000000400d */
[----:B------:R-:W-:-:S03]  /*09d0*/  LOP3.LUT R5, R5, 0x800000, RZ, 0xfc, !PT ;  /* 0x0080000005057812 */ /* 0x000fc600078efcff */
[----:B------:R-:W-:Y:S02]  /*09e0*/  FSETP.NEU.FTZ.AND P0, PT, R3, R8, PT ;  /* 0x000000080300720b */ /* 0x000fe40003f1d000 */
[----:B------:R-:W-:Y:S02]  /*09f0*/  SHF.L.U32 R10, R5, R10, RZ ;  /* 0x0000000a050a7219 */ /* 0x000fe400000006ff */
[----:B------:R-:W-:Y:S02]  /*0a00*/  SEL R8, R7, RZ, P2 ;  /* 0x000000ff07087207 */ /* 0x000fe40001000000 */
[----:B------:R-:W-:Y:S02]  /*0a10*/  ISETP.NE.AND P1, PT, R10, RZ, P1 ;  /* 0x000000ff0a00720c */ /* 0x000fe40000f25270 */
[----:B------:R-:W-:Y:S02]  /*0a20*/  SHF.R.U32.HI R8, RZ, R8, R5 ;  /* 0x00000008ff087219 */ /* 0x000fe40000011605 */
[----:B------:R-:W-:-:S02]  /*0a30*/  PLOP3.LUT P0, PT, P0, P1, PT, 0xf8, 0x8f ;  /* 0x00000000008f781c */ /* 0x000fc40000703f70 */
[----:B------:R-:W-:Y:S02]  /*0a40*/  SHF.R.U32.HI R10, RZ, 0x1, R8 ;  /* 0x00000001ff0a7819 */ /* 0x000fe40000011608 */
[----:B------:R-:W-:-:S04]  /*0a50*/  SEL R3, RZ, 0x1, !P0 ;  /* 0x00000001ff037807 */ /* 0x000fc80004000000 */
[----:B------:R-:W-:-:S04]  /*0a60*/  LOP3.LUT R3, R3, 0x1, R10, 0xf8, !PT ;  /* 0x0000000103037812 */ /* 0x000fc800078ef80a */
[----:B------:R-:W-:-:S04]  /*0a70*/  LOP3.LUT R3, R3, R8, RZ, 0xc0, !PT ;  /* 0x0000000803037212 */ /* 0x000fc800078ec0ff */
[----:B------:R-:W-:-:S04]  /*0a80*/  IADD3 R3, PT, PT, R10, R3, RZ ;  /* 0x000000030a037210 */ /* 0x000fc80007ffe0ff */
[----:B------:R-:W-:Y:S01]  /*0a90*/  LOP3.LUT R0, R3, R0, RZ, 0xfc, !PT ;  /* 0x0000000003007212 */ /* 0x000fe200078efcff */
[----:B------:R-:W-:Y:S06]  /*0aa0*/  BRA `(.L_x_13) ;  /* 0x0000000000107947 */ /* 0x000fec0003800000 */
.L_x_12:
[----:B------:R-:W-:-:S04]  /*0ab0*/  LOP3.LUT R0, R0, 0x80000000, RZ, 0xc0, !PT ;  /* 0x8000000000007812 */ /* 0x000fc800078ec0ff */
[----:B------:R-:W-:Y:S01]  /*0ac0*/  LOP3.LUT R0, R0, 0x7f800000, RZ, 0xfc, !PT ;  /* 0x7f80000000007812 */ /* 0x000fe200078efcff */
[----:B------:R-:W-:Y:S06]  /*0ad0*/  BRA `(.L_x_13) ;  /* 0x0000000000047947 */ /* 0x000fec0003800000 */
.L_x_11:
[----:B------:R-:W-:-:S07]  /*0ae0*/  IMAD R0, R5, 0x800000, R0 ;  /* 0x0080000005007824 */ /* 0x000fce00078e0200 */
.L_x_13:
[----:B------:R-:W-:Y:S05]  /*0af0*/  BSYNC.RECONVERGENT B3 ;  /* 0x0000000000037941 */ /* 0x000fea0003800200 */
.L_x_10:
[----:B------:R-:W-:Y:S05]  /*0b00*/  BRA `(.L_x_14) ;  /* 0x0000000000207947 */ /* 0x000fea0003800000 */
.L_x_9:
[----:B------:R-:W-:-:S04]  /*0b10*/  LOP3.LUT R0, R9, 0x80000000, R8, 0x48, !PT ;  /* 0x8000000009007812 */ /* 0x000fc800078e4808 */
[----:B------:R-:W-:Y:S01]  /*0b20*/  LOP3.LUT R0, R0, 0x7f800000, RZ, 0xfc, !PT ;  /* 0x7f80000000007812 */ /* 0x000fe200078efcff */
[----:B------:R-:W-:Y:S06]  /*0b30*/  BRA `(.L_x_14) ;  /* 0x0000000000147947 */ /* 0x000fec0003800000 */
.L_x_8:
[----:B------:R-:W-:Y:S01]  /*0b40*/  LOP3.LUT R0, R9, 0x80000000, R8, 0x48, !PT ;  /* 0x8000000009007812 */ /* 0x000fe200078e4808 */
[----:B------:R-:W-:Y:S06]  /*0b50*/  BRA `(.L_x_14) ;  /* 0x00000000000c7947 */ /* 0x000fec0003800000 */
.L_x_7:
[----:B------:R-:W0:Y:S01]  /*0b60*/  MUFU.RSQ R0, -QNAN ;  /* 0xffc0000000007908 */ /* 0x000e220000001400 */
[----:B------:R-:W-:Y:S05]  /*0b70*/  BRA `(.L_x_14) ;  /* 0x0000000000047947 */ /* 0x000fea0003800000 */
.L_x_6:
[----:B------:R-:W-:-:S07]  /*0b80*/  FADD.FTZ R0, R0, R3 ;  /* 0x0000000300007221 */ /* 0x000fce0000010000 */
.L_x_14:
[----:B------:R-:W-:Y:S05]  /*0b90*/  BSYNC.RECONVERGENT B2 ;  /* 0x0000000000027941 */ /* 0x000fea0003800200 */
.L_x_4:
[----:B------:R-:W-:-:S04]  /*0ba0*/  IMAD.MOV.U32 R7, RZ, RZ, 0x0 ;  /* 0x00000000ff077424 */ /* 0x000fc800078e00ff */
[----:B0-----:R-:W-:Y:S05]  /*0bb0*/  RET.REL.NODEC R6 `(_Z19rms_norm_f32_kernelILi1024EEvPfS0_fii) ;  /* 0xfffffff406107950 */ /* 0x001fea0003c3ffff */
.L_x_15:
[----:B------:R-:W-:-:S00]  /*0bc0*/  BRA `(.L_x_15) ;  /* 0xfffffffc00fc7947 */ /* 0x000fc0000383ffff */
[----:B------:R-:W-:-:S00]  /*0bd0*/  NOP ;  /* 0x0000000000007918 */ /* 0x000fc00000000000 */
        /* <DEDUP_REMOVED lines=10> */
.L_x_48:


//--------------------- .text._Z19rms_norm_f32_kernelILi512EEvPfS0_fii --------------------------
	.section	.text._Z19rms_norm_f32_kernelILi512EEvPfS0_fii,"ax",@progbits
	.align	128
        .global         _Z19rms_norm_f32_kernelILi512EEvPfS0_fii
        .type           _Z19rms_norm_f32_kernelILi512EEvPfS0_fii,@function
        .size           _Z19rms_norm_f32_kernelILi512EEvPfS0_fii,(.L_x_49 - _Z19rms_norm_f32_kernelILi512EEvPfS0_fii)
        .other          _Z19rms_norm_f32_kernelILi512EEvPfS0_fii,@"STO_CUDA_ENTRY STV_DEFAULT"
_Z19rms_norm_f32_kernelILi512EEvPfS0_fii:
.text._Z19rms_norm_f32_kernelILi512EEvPfS0_fii:
        /* <DEDUP_REMOVED lines=14> */
[----:B------:R-:W-:Y:S01]  /*00e0*/  BSSY.RECONVERGENT B0, `(.L_x_16) ;  /* 0x000003b000007945 */ /* 0x000fe20003800200 */
[----:B--2---:R-:W-:-:S05]  /*00f0*/  FMUL R5, R4, R4 ;  /* 0x0000000404057220 */ /* 0x004fca0000400000 */
[----:B------:R-:W0:Y:S02]  /*0100*/  SHFL.BFLY PT, R8, R5, 0x10, 0x1f ;  /* 0x0e001f0005087f89 */ /* 0x000e2400000e0000 */
[----:B0-----:R-:W-:-:S05]  /*0110*/  FADD R8, R5, R8 ;  /* 0x0000000805087221 */ /* 0x001fca0000000000 */
[----:B------:R-:W0:Y:S02]  /*0120*/  SHFL.BFLY PT, R3, R8, 0x8, 0x1f ;  /* 0x0d001f0008037f89 */ /* 0x000e2400000e0000 */
[----:B0-----:R-:W-:Y:S01]  /*0130*/  FADD R9, R8, R3 ;  /* 0x0000000308097221 */ /* 0x001fe20000000000 */
[----:B------:R-:W-:-:S04]  /*0140*/  LOP3.LUT P0, R3, R0, 0x1f, RZ, 0xc0, !PT ;  /* 0x0000001f00037812 */ /* 0x000fc8000780c0ff */
[----:B------:R-:W0:Y:S01]  /*0150*/  SHFL.BFLY PT, R10, R9, 0x4, 0x1f ;  /* 0x0c801f00090a7f89 */ /* 0x000e2200000e0000 */
[----:B------:R-:W-:-:S08]  /*0160*/  ISETP.GT.U32.AND P1, PT, R3, 0xf, PT ;  /* 0x0000000f0300780c */ /* 0x000fd00003f24070 */
[----:B------:R-:W1:Y:S01]  /*0170*/  @!P0 S2R R12, SR_CgaCtaId ;  /* 0x00000000000c8919 */ /* 0x000e620000008800 */
[----:B------:R-:W-:-:S04]  /*0180*/  @!P0 MOV R5, 0x400 ;  /* 0x0000040000058802 */ /* 0x000fc80000000f00 */
[----:B------:R-:W2:Y:S01]  /*0190*/  @!P1 S2R R14, SR_CgaCtaId ;  /* 0x00000000000e9919 */ /* 0x000ea20000008800 */
[----:B------:R-:W-:Y:S01]  /*01a0*/  @!P1 MOV R7, 0x400 ;  /* 0x0000040000079802 */ /* 0x000fe20000000f00 */
[----:B0-----:R-:W-:-:S05]  /*01b0*/  FADD R10, R9, R10 ;  /* 0x0000000a090a7221 */ /* 0x001fca0000000000 */
[----:B------:R-:W0:Y:S01]  /*01c0*/  SHFL.BFLY PT, R11, R10, 0x2, 0x1f ;  /* 0x0c401f000a0b7f89 */ /* 0x000e2200000e0000 */
[----:B-1----:R-:W-:-:S04]  /*01d0*/  @!P0 LEA R5, R12, R5, 0x18 ;  /* 0x000000050c058211 */ /* 0x002fc800078ec0ff */
[----:B------:R-:W-:Y:S02]  /*01e0*/  @!P0 LEA.HI R5, R0, R5, RZ, 0x1d ;  /* 0x0000000500058211 */ /* 0x000fe400078fe8ff */
[----:B--2---:R-:W-:Y:S01]  /*01f0*/  @!P1 LEA R14, R14, R7, 0x18 ;  /* 0x000000070e0e9211 */ /* 0x004fe200078ec0ff */
[----:B0-----:R-:W-:-:S05]  /*0200*/  FADD R11, R10, R11 ;  /* 0x0000000b0a0b7221 */ /* 0x001fca0000000000 */
[----:B------:R-:W0:Y:S02]  /*0210*/  SHFL.BFLY PT, R6, R11, 0x1, 0x1f ;  /* 0x0c201f000b067f89 */ /* 0x000e2400000e0000 */
[----:B0-----:R-:W-:Y:S01]  /*0220*/  FADD R12, R11, R6 ;  /* 0x000000060b0c7221 */ /* 0x001fe20000000000 */
[----:B------:R-:W-:Y:S02]  /*0230*/  @!P1 IMAD R6, R3, 0x4, R14 ;  /* 0x0000000403069824 */ /* 0x000fe400078e020e */
[----:B------:R-:W-:Y:S02]  /*0240*/  IMAD.MOV.U32 R3, RZ, RZ, RZ ;  /* 0x000000ffff037224 */ /* 0x000fe400078e00ff */
[----:B------:R-:W-:Y:S01]  /*0250*/  @!P0 STS [R5], R12 ;  /* 0x0000000c05008388 */ /* 0x000fe20000000800 */
[----:B------:R-:W-:Y:S01]  /*0260*/  BAR.SYNC.DEFER_BLOCKING 0x0 ;  /* 0x0000000000007b1d */ /* 0x000fe20000010000 */
[----:B------:R-:W-:-:S05]  /*0270*/  ISETP.NE.AND P0, PT, R0, RZ, PT ;  /* 0x000000ff0000720c */ /* 0x000fca0003f05270 */
[----:B------:R-:W0:Y:S04]  /*0280*/  @!P1 LDS R3, [R6] ;  /* 0x0000000006039984 */ /* 0x000e280000000800 */
[----:B0-----:R-:W0:Y:S02]  /*0290*/  SHFL.BFLY PT, R8, R3, 0x8, 0x1f ;  /* 0x0d001f0003087f89 */ /* 0x001e2400000e0000 */
        /* <DEDUP_REMOVED lines=19> */
[----:B------:R-:W-:Y:S05]  /*03d0*/  CALL.REL.NOINC `($__internal_1_$__cuda_sm3x_div_rn_noftz_f32_slowpath) ;  /* 0x0000000000687944 */ /* 0x000fea0003c00000 */
[----:B------:R-:W-:-:S07]  /*03e0*/  IMAD.MOV.U32 R5, RZ, RZ, R0 ;  /* 0x000000ffff057224 */ /* 0x000fce00078e0000 */
.L_x_19:
[----:B------:R-:W-:Y:S05]  /*03f0*/  BSYNC.RECONVERGENT B1 ;  /* 0x0000000000017941 */ /* 0x000fea0003800200 */
.L_x_18:
[----:B------:R-:W-:Y:S01]  /*0400*/  FADD R5, R5, 9.9999997473787516356e-06 ;  /* 0x3727c5ac05057421 */ /* 0x000fe20000000000 */
[----:B------:R-:W0:Y:S01]  /*0410*/  S2UR UR6, SR_CgaCtaId ;  /* 0x00000000000679c3 */ /* 0x000e220000008800 */
[----:B------:R-:W-:-:S03]  /*0420*/  UMOV UR5, 0x400 ;  /* 0x0000040000057882 */ /* 0x000fc60000000000 */
[----:B------:R-:W-:-:S13]  /*0430*/  FSETP.GEU.AND P0, PT, |R5|, 1.175494350822287508e-38, PT ;  /* 0x008000000500780b */ /* 0x000fda0003f0e200 */
[----:B------:R-:W-:-:S04]  /*0440*/  @!P0 FMUL R5, R5, 16777216 ;  /* 0x4b80000005058820 */ /* 0x000fc80000400000 */
[----:B------:R-:W1:Y:S01]  /*0450*/  MUFU.RSQ R0, R5 ;  /* 0x0000000500007308 */ /* 0x000e620000001400 */
[----:B0-----:R-:W-:Y:S01]  /*0460*/  ULEA UR5, UR6, UR5, 0x18 ;  /* 0x0000000506057291 */ /* 0x001fe2000f8ec0ff */
[----:B-1----:R-:W-:-:S08]  /*0470*/  @!P0 FMUL R0, R0, 4096 ;  /* 0x4580000000008820 */ /* 0x002fd00000400000 */
[----:B------:R0:W-:Y:S03]  /*0480*/  STS [UR5+0x40], R0 ;  /* 0x00004000ff007988 */ /* 0x0001e60008000805 */
.L_x_17:
[----:B------:R-:W-:Y:S05]  /*0490*/  BSYNC.RECONVERGENT B0 ;  /* 0x0000000000007941 */ /* 0x000fea0003800200 */
.L_x_16:
[----:B------:R-:W-:Y:S01]  /*04a0*/  BAR.SYNC.DEFER_BLOCKING 0x0 ;  /* 0x0000000000007b1d */ /* 0x000fe20000010000 */
[----:B------:R-:W-:-:S13]  /*04b0*/  ISETP.GE.AND P0, PT, R2, UR4, PT ;  /* 0x0000000402007c0c */ /* 0x000fda000bf06270 */
[----:B------:R-:W-:Y:S05]  /*04c0*/  @P0 EXIT ;  /* 0x000000000000094d */ /* 0x000fea0003800000 */
[----:B------:R-:W1:Y:S01]  /*04d0*/  S2UR UR5, SR_CgaCtaId ;  /* 0x00000000000579c3 */ /* 0x000e620000008800 */
[----:B------:R-:W-:-:S07]  /*04e0*/  UMOV UR4, 0x400 ;  /* 0x0000040000047882 */ /* 0x000fce0000000000 */
[----:B------:R-:W2:Y:S01]  /*04f0*/  LDC.64 R6, c[0x0][0x388] ;  /* 0x0000e200ff067b82 */ /* 0x000ea20000000a00 */
[----:B-1----:R-:W-:-:S09]  /*0500*/  ULEA UR4, UR5, UR4, 0x18 ;  /* 0x0000000405047291 */ /* 0x002fd2000f8ec0ff */
[----:B------:R-:W1:Y:S02]  /*0510*/  LDS R3, [UR4+0x40] ;  /* 0x00004004ff037984 */ /* 0x000e640008000800 */
[----:B------:R-:W3:Y:S01]  /*0520*/  LDCU UR4, c[0x0][0x390] ;  /* 0x00007200ff0477ac */ /* 0x000ee20008000800 */
[----:B-1----:R-:W-:Y:S01]  /*0530*/  FMUL R4, R3, R4 ;  /* 0x0000000403047220 */ /* 0x002fe20000400000 */
[----:B--2---:R-:W-:-:S04]  /*0540*/  IMAD.WIDE R2, R2, 0x4, R6 ;  /* 0x0000000402027825 */ /* 0x004fc800078e0206 */
[----:B---3--:R-:W-:-:S05]  /*0550*/  FMUL R5, R4, UR4 ;  /* 0x0000000404057c20 */ /* 0x008fca0008400000 */
[----:B------:R-:W-:Y:S01]  /*0560*/  STG.E desc[UR8][R2.64], R5 ;  /* 0x0000000502007986 */ /* 0x000fe2000c101908 */
[----:B------:R-:W-:Y:S05]  /*0570*/  EXIT ;  /* 0x000000000000794d */ /* 0x000fea0003800000 */
        .weak           $__internal_1_$__cuda_sm3x_div_rn_noftz_f32_slowpath
        .type           $__internal_1_$__cuda_sm3x_div_rn_noftz_f32_slowpath,@function
        .size           $__internal_1_$__cuda_sm3x_div_rn_noftz_f32_slowpath,(.L_x_49 - $__internal_1_$__cuda_sm3x_div_rn_noftz_f32_slowpath)
$__internal_1_$__cuda_sm3x_div_rn_noftz_f32_slowpath:
[--C-:B------:R-:W-:Y:S01]  /*0580*/  SHF.R.U32.HI R7, RZ, 0x17, R3.reuse ;  /* 0x00000017ff077819 */ /* 0x100fe20000011603 */
[----:B------:R-:W-:Y:S01]  /*0590*/  BSSY.RECONVERGENT B2, `(.L_x_20) ;  /* 0x0000064000027945 */ /* 0x000fe20003800200 */
[--C-:B------:R-:W-:Y:S01]  /*05a0*/  SHF.R.U32.HI R5, RZ, 0x17, R0.reuse ;  /* 0x00000017ff057819 */ /* 0x100fe20000011600 */
[----:B------:R-:W-:Y:S01]  /*05b0*/  IMAD.MOV.U32 R8, RZ, RZ, R3 ;  /* 0x000000ffff087224 */ /* 0x000fe200078e0003 */
[----:B------:R-:W-:Y:S02]  /*05c0*/  LOP3.LUT R7, R7, 0xff, RZ, 0xc0, !PT ;  /* 0x000000ff07077812 */ /* 0x000fe400078ec0ff */
[----:B------:R-:W-:Y:S01]  /*05d0*/  LOP3.LUT R12, R5, 0xff, RZ, 0xc0, !PT ;  /* 0x000000ff050c7812 */ /* 0x000fe200078ec0ff */
[----:B------:R-:W-:Y:S02]  /*05e0*/  IMAD.MOV.U32 R5, RZ, RZ, R0 ;  /* 0x000000ffff057224 */ /* 0x000fe400078e0000 */
[----:B------:R-:W-:Y:S02]  /*05f0*/  VIADD R10, R7, 0xffffffff ;  /* 0xffffffff070a7836 */ /* 0x000fe40000000000 */
[----:B------:R-:W-:-:S03]  /*0600*/  VIADD R11, R12, 0xffffffff ;  /* 0xffffffff0c0b7836 */ /* 0x000fc60000000000 */
        /* <DEDUP_REMOVED lines=22> */
[----:B------:R-:W-:Y:S02]  /*0770*/  @P0 IMAD.MOV.U32 R9, RZ, RZ, RZ ;  /* 0x000000ffff090224 */ /* 0x000fe400078e00ff */
[----:B------:R-:W-:Y:S01]  /*0780*/  @!P0 FFMA R5, R0, 1.84467440737095516160e+19, RZ ;  /* 0x5f80000000058823 */ /* 0x000fe200000000ff */
[----:B------:R-:W-:Y:S02]  /*0790*/  @!P0 IMAD.MOV.U32 R9, RZ, RZ, -0x40 ;  /* 0xffffffc0ff098424 */ /* 0x000fe400078e00ff */
[----:B------:R-:W-:Y:S02]  /*07a0*/  @!P1 FFMA R8, R3, 1.84467440737095516160e+19, RZ ;  /* 0x5f80000003089823 */ /* 0x000fe400000000ff */
[----:B------:R-:W-:-:S07]  /*07b0*/  @!P1 VIADD R9, R9, 0x40 ;  /* 0x0000004009099836 */ /* 0x000fce0000000000 */
.L_x_21:
[----:B------:R-:W-:Y:S01]  /*07c0*/  LEA R3, R7, 0xc0800000, 0x17 ;  /* 0xc080000007037811 */ /* 0x000fe200078eb8ff */
[----:B------:R-:W-:Y:S04]  /*07d0*/  BSSY.RECONVERGENT B3, `(.L_x_26) ;  /* 0x0000036000037945 */ /* 0x000fe80003800200 */
[----:B------:R-:W-:Y:S02]  /*07e0*/  IMAD.IADD R3, R8, 0x1, -R3 ;  /* 0x0000000108037824 */ /* 0x000fe400078e0a03 */
[----:B------:R-:W-:Y:S02]  /*07f0*/  VIADD R8, R12, 0xffffff81 ;  /* 0xffffff810c087836 */ /* 0x000fe40000000000 */
[----:B------:R-:W0:Y:S01]  /*0800*/  MUFU.RCP R10, R3 ;  /* 0x00000003000a7308 */ /* 0x000e220000001000 */
[----:B------:R-:W-:Y:S01]  /*0810*/  FADD.FTZ R11, -R3, -RZ ;  /* 0x800000ff030b7221 */ /* 0x000fe20000010100 */
[C---:B------:R-:W-:Y:S01]  /*0820*/  IMAD R0, R8.reuse, -0x800000, R5 ;  /* 0xff80000008007824 */ /* 0x040fe200078e0205 */
[----:B------:R-:W-:-:S05]  /*0830*/  IADD3 R8, PT, PT, R8, 0x7f, -R7 ;  /* 0x0000007f08087810 */ /* 0x000fca0007ffe807 */
[----:B------:R-:W-:Y:S02]  /*0840*/  IMAD.IADD R8, R8, 0x1, R9 ;  /* 0x0000000108087824 */ /* 0x000fe400078e0209 */
        /* <DEDUP_REMOVED lines=20> */
[CCC-:B------:R-:W-:Y:S01]  /*0990*/  FFMA.RZ R3, R12.reuse, R10.reuse, R13.reuse ;  /* 0x0000000a0c037223 */ /* 0x1c0fe2000000c00d */
[CCC-:B------:R-:W-:Y:S01]  /*09a0*/  FFMA.RM R8, R12.reuse, R10.reuse, R13.reuse ;  /* 0x0000000a0c087223 */ /* 0x1c0fe2000000400d */
[C---:B------:R-:W-:Y:S02]  /*09b0*/  ISETP.NE.AND P2, PT, R7.reuse, RZ, PT ;  /* 0x000000ff0700720c */ /* 0x040fe40003f45270 */
[----:B------:R-:W-:Y:S02]  /*09c0*/  ISETP.NE.AND P1, PT, R7, RZ, PT ;  /* 0x000000ff0700720c */ /* 0x000fe40003f25270 */
[----:B------:R-:W-:Y:S01]  /*09d0*/  LOP3.LUT R5, R3, 0x7fffff, RZ, 0xc0, !PT ;  /* 0x007fffff03057812 */ /* 0x000fe200078ec0ff */
[----:B------:R-:W-:Y:S01]  /*09e0*/  FFMA.RP R3, R12, R10, R13 ;  /* 0x0000000a0c037223 */ /* 0x000fe2000000800d */
[----:B------:R-:W-:Y:S02]  /*09f0*/  VIADD R10, R7, 0x20 ;  /* 0x00000020070a7836 */ /* 0x000fe40000000000 */
[----:B------:R-:W-:Y:S01]  /*0a00*/  LOP3.LUT R5, R5, 0x800000, RZ, 0xfc, !PT ;  /* 0x0080000005057812 */ /* 0x000fe200078efcff */
[----:B------:R-:W-:Y:S01]  /*0a10*/  IMAD.MOV R7, RZ, RZ, -R7 ;  /* 0x000000ffff077224 */ /* 0x000fe200078e0a07 */
[----:B------:R-:W-:-:S02]  /*0a20*/  FSETP.NEU.FTZ.AND P0, PT, R3, R8, PT ;  /* 0x000000080300720b */ /* 0x000fc40003f1d000 */
[----:B------:R-:W-:Y:S02]  /*0a30*/  SHF.L.U32 R10, R5, R10, RZ ;  /* 0x0000000a050a7219 */ /* 0x000fe400000006ff */
[----:B------:R-:W-:Y:S02]  /*0a40*/  SEL R8, R7, RZ, P2 ;  /* 0x000000ff07087207 */ /* 0x000fe40001000000 */
[----:B------:R-:W-:Y:S02]  /*0a50*/  ISETP.NE.AND P1, PT, R10, RZ, P1 ;  /* 0x000000ff0a00720c */ /* 0x000fe40000f25270 */
[----:B------:R-:W-:Y:S02]  /*0a60*/  SHF.R.U32.HI R8, RZ, R8, R5 ;  /* 0x00000008ff087219 */ /* 0x000fe40000011605 */
[----:B------:R-:W-:Y:S02]  /*0a70*/  PLOP3.LUT P0, PT, P0, P1, PT, 0xf8, 0x8f ;  /* 0x00000000008f781c */ /* 0x000fe40000703f70 */
[----:B------:R-:W-:-:S02]  /*0a80*/  SHF.R.U32.HI R10, RZ, 0x1, R8 ;  /* 0x00000001ff0a7819 */ /* 0x000fc40000011608 */
[----:B------:R-:W-:-:S04]  /*0a90*/  SEL R3, RZ, 0x1, !P0 ;  /* 0x00000001ff037807 */ /* 0x000fc80004000000 */
[----:B------:R-:W-:-:S04]  /*0aa0*/  LOP3.LUT R3, R3, 0x1, R10, 0xf8, !PT ;  /* 0x0000000103037812 */ /* 0x000fc800078ef80a */
[----:B------:R-:W-:-:S05]  /*0ab0*/  LOP3.LUT R3, R3, R8, RZ, 0xc0, !PT ;  /* 0x0000000803037212 */ /* 0x000fca00078ec0ff */
[----:B------:R-:W-:-:S05]  /*0ac0*/  IMAD.IADD R3, R10, 0x1, R3 ;  /* 0x000000010a037824 */ /* 0x000fca00078e0203 */
[----:B------:R-:W-:Y:S01]  /*0ad0*/  LOP3.LUT R0, R3, R0, RZ, 0xfc, !PT ;  /* 0x0000000003007212 */ /* 0x000fe200078efcff */
[----:B------:R-:W-:Y:S06]  /*0ae0*/  BRA `(.L_x_29) ;  /* 0x0000000000107947 */ /* 0x000fec0003800000 */
.L_x_28:
[----:B------:R-:W-:-:S04]  /*0af0*/  LOP3.LUT R0, R0, 0x80000000, RZ, 0xc0, !PT ;  /* 0x8000000000007812 */ /* 0x000fc800078ec0ff */
[----:B------:R-:W-:Y:S01]  /*0b00*/  LOP3.LUT R0, R0, 0x7f800000, RZ, 0xfc, !PT ;  /* 0x7f80000000007812 */ /* 0x000fe200078efcff */
[----:B------:R-:W-:Y:S06]  /*0b10*/  BRA `(.L_x_29) ;  /* 0x0000000000047947 */ /* 0x000fec0003800000 */
.L_x_27:
[----:B------:R-:W-:-:S07]  /*0b20*/  IMAD R0, R8, 0x800000, R0 ;  /* 0x0080000008007824 */ /* 0x000fce00078e0200 */
.L_x_29:
[----:B------:R-:W-:Y:S05]  /*0b30*/  BSYNC.RECONVERGENT B3 ;  /* 0x0000000000037941 */ /* 0x000fea0003800200 */
.L_x_26:
[----:B------:R-:W-:Y:S05]  /*0b40*/  BRA `(.L_x_30) ;  /* 0x0000000000207947 */ /* 0x000fea0003800000 */
.L_x_25:
[----:B------:R-:W-:-:S04]  /*0b50*/  LOP3.LUT R0, R8, 0x80000000, R5, 0x48, !PT ;  /* 0x8000000008007812 */ /* 0x000fc800078e4805 */
[----:B------:R-:W-:Y:S01]  /*0b60*/  LOP3.LUT R0, R0, 0x7f800000, RZ, 0xfc, !PT ;  /* 0x7f80000000007812 */ /* 0x000fe200078efcff */
[----:B------:R-:W-:Y:S06]  /*0b70*/  BRA `(.L_x_30) ;  /* 0x0000000000147947 */ /* 0x000fec0003800000 */
.L_x_24:
[----:B------:R-:W-:Y:S01]  /*0b80*/  LOP3.LUT R0, R8, 0x80000000, R5, 0x48, !PT ;  /* 0x8000000008007812 */ /* 0x000fe200078e4805 */
[----:B------:R-:W-:Y:S06]  /*0b90*/  BRA `(.L_x_30) ;  /* 0x00000000000c7947 */ /* 0x000fec0003800000 */
.L_x_23:
[----:B------:R-:W0:Y:S01]  /*0ba0*/  MUFU.RSQ R0, -QNAN ;  /* 0xffc0000000007908 */ /* 0x000e220000001400 */
[----:B------:R-:W-:Y:S05]  /*0bb0*/  BRA `(.L_x_30) ;  /* 0x0000000000047947 */ /* 0x000fea0003800000 */
.L_x_22:
[----:B------:R-:W-:-:S07]  /*0bc0*/  FADD.FTZ R0, R0, R3 ;  /* 0x0000000300007221 */ /* 0x000fce0000010000 */
.L_x_30:
[----:B------:R-:W-:Y:S05]  /*0bd0*/  BSYNC.RECONVERGENT B2 ;  /* 0x0000000000027941 */ /* 0x000fea0003800200 */
.L_x_20:
[----:B------:R-:W-:-:S04]  /*0be0*/  IMAD.MOV.U32 R7, RZ, RZ, 0x0 ;  /* 0x00000000ff077424 */ /* 0x000fc800078e00ff */
[----:B0-----:R-:W-:Y:S05]  /*0bf0*/  RET.REL.NODEC R6 `(_Z19rms_norm_f32_kernelILi512EEvPfS0_fii) ;  /* 0xfffffff406007950 */ /* 0x001fea0003c3ffff */
.L_x_31:
        /* <DEDUP_REMOVED lines=16> */
.L_x_49:


//--------------------- .text._Z19rms_norm_f32_kernelILi256EEvPfS0_fii --------------------------
	.section	.text._Z19rms_norm_f32_kernelILi256EEvPfS0_fii,"ax",@progbits
	.align	128
        .global         _Z19rms_norm_f32_kernelILi256EEvPfS0_fii
        .type           _Z19rms_norm_f32_kernelILi256EEvPfS0_fii,@function
        .size           _Z19rms_norm_f32_kernelILi256EEvPfS0_fii,(.L_x_50 - _Z19rms_norm_f32_kernelILi256EEvPfS0_fii)
        .other          _Z19rms_norm_f32_kernelILi256EEvPfS0_fii,@"STO_CUDA_ENTRY STV_DEFAULT"
_Z19rms_norm_f32_kernelILi256EEvPfS0_fii:
.text._Z19rms_norm_f32_kernelILi256EEvPfS0_fii:
        /* <DEDUP_REMOVED lines=59> */
[----:B------:R-:W-:Y:S05]  /*03b0*/  CALL.REL.NOINC `($__internal_2_$__cuda_sm3x_div_rn_noftz_f32_slowpath) ;  /* 0x0000000000687944 */ /* 0x000fea0003c00000 */
[----:B------:R-:W-:-:S07]  /*03c0*/  IMAD.MOV.U32 R5, RZ, RZ, R0 ;  /* 0x000000ffff057224 */ /* 0x000fce00078e0000 */
.L_x_35:
[----:B------:R-:W-:Y:S05]  /*03d0*/  BSYNC.RECONVERGENT B1 ;  /* 0x0000000000017941 */ /* 0x000fea0003800200 */
.L_x_34:
        /* <DEDUP_REMOVED lines=9> */
.L_x_33:
[----:B------:R-:W-:Y:S05]  /*0470*/  BSYNC.RECONVERGENT B0 ;  /* 0x0000000000007941 */ /* 0x000fea0003800200 */
.L_x_32:
        /* <DEDUP_REMOVED lines=14> */
        .weak           $__internal_2_$__cuda_sm3x_div_rn_noftz_f32_slowpath
        .type           $__internal_2_$__cuda_sm3x_div_rn_noftz_f32_slowpath,@function
        .size           $__internal_2_$__cuda_sm3x_div_rn_noftz_f32_slowpath,(.L_x_50 - $__internal_2_$__cuda_sm3x_div_rn_noftz_f32_slowpath)
$__internal_2_$__cuda_sm3x_div_rn_noftz_f32_slowpath:
        /* <DEDUP_REMOVED lines=36> */
.L_x_37:
        /* <DEDUP_REMOVED lines=51> */
.L_x_44:
[----:B------:R-:W-:-:S04]  /*0ad0*/  LOP3.LUT R0, R0, 0x80000000, RZ, 0xc0, !PT ;  /* 0x8000000000007812 */ /* 0x000fc800078ec0ff */
[----:B------:R-:W-:Y:S01]  /*0ae0*/  LOP3.LUT R0, R0, 0x7f800000, RZ, 0xfc, !PT ;  /* 0x7f80000000007812 */ /* 0x000fe200078efcff */
[----:B------:R-:W-:Y:S06]  /*0af0*/  BRA `(.L_x_45) ;  /* 0x0000000000047947 */ /* 0x000fec0003800000 */
.L_x_43:
[----:B------:R-:W-:-:S07]  /*0b00*/  IMAD R0, R8, 0x800000, R0 ;  /* 0x0080000008007824 */ /* 0x000fce00078e0200 */
.L_x_45:
[----:B------:R-:W-:Y:S05]  /*0b10*/  BSYNC.RECONVERGENT B3 ;  /* 0x0000000000037941 */ /* 0x000fea0003800200 */
.L_x_42:
[----:B------:R-:W-:Y:S05]  /*0b20*/  BRA `(.L_x_46) ;  /* 0x0000000000207947 */ /* 0x000fea0003800000 */
.L_x_41:
[----:B------:R-:W-:-:S04]  /*0b30*/  LOP3.LUT R0, R8, 0x80000000, R5, 0x48, !PT ;  /* 0x8000000008007812 */ /* 0x000fc800078e4805 */
[----:B------:R-:W-:Y:S01]  /*0b40*/  LOP3.LUT R0, R0, 0x7f800000, RZ, 0xfc, !PT ;  /* 0x7f80000000007812 */ /* 0x000fe200078efcff */
[----:B------:R-:W-:Y:S06]  /*0b50*/  BRA `(.L_x_46) ;  /* 0x0000000000147947 */ /* 0x000fec0003800000 */
.L_x_40:
[----:B------:R-:W-:Y:S01]  /*0b60*/  LOP3.LUT R0, R8, 0x80000000, R5, 0x48, !PT ;  /* 0x8000000008007812 */ /* 0x000fe200078e4805 */
[----:B------:R-:W-:Y:S06]  /*0b70*/  BRA `(.L_x_46) ;  /* 0x00000000000c7947 */ /* 0x000fec0003800000 */
.L_x_39:
[----:B------:R-:W0:Y:S01]  /*0b80*/  MUFU.RSQ R0, -QNAN ;  /* 0xffc0000000007908 */ /* 0x000e220000001400 */
[----:B------:R-:W-:Y:S05]  /*0b90*/  BRA `(.L_x_46) ;  /* 0x0000000000047947 */ /* 0x000fea0003800000 */
.L_x_38:
[----:B------:R-:W-:-:S07]  /*0ba0*/  FADD.FTZ R0, R0, R3 ;  /* 0x0000000300007221 */ /* 0x000fce0000010000 */
.L_x_46:
[----:B------:R-:W-:Y:S05]  /*0bb0*/  BSYNC.RECONVERGENT B2 ;  /* 0x0000000000027941 */ /* 0x000fea0003800200 */
.L_x_36:
[----:B------:R-:W-:-:S04]  /*0bc0*/  IMAD.MOV.U32 R7, RZ, RZ, 0x0 ;  /* 0x00000000ff077424 */ /* 0x000fc800078e00ff */
[----:B0-----:R-:W-:Y:S05]  /*0bd0*/  RET.REL.NODEC R6 `(_Z19rms_norm_f32_kernelILi256EEvPfS0_fii) ;  /* 0xfffffff406087950 */ /* 0x001fea0003c3ffff */
.L_x_47:
        /* <DEDUP_REMOVED lines=10> */
.L_x_50:


//--------------------- .nv.shared._Z19rms_norm_f32_kernelILi1024EEvPfS0_fii --------------------------
	.section	.nv.shared._Z19rms_norm_f32_kernelILi1024EEvPfS0_fii,"aw",@nobits
	.sectionflags	@""
	.align	4
.nv.shared._Z19rms_norm_f32_kernelILi1024EEvPfS0_fii:
	.zero		1156


//--------------------- .nv.shared.reserved.0     --------------------------
	.section	.nv.shared.reserved.0,"aw",@nobits
	.weak		__nv_reservedSMEM_offset_0_alias
	.size		__nv_reservedSMEM_offset_0_alias, 0, 64
	.other		__nv_reservedSMEM_offset_0_alias,@"STO_CUDA_RESERVED_SHARED STV_DEFAULT"
__nv_reservedSMEM_offset_0_alias:
	.zero		0
	.zero		64


//--------------------- .nv.shared._Z19rms_norm_f32_kernelILi512EEvPfS0_fii --------------------------
	.section	.nv.shared._Z19rms_norm_f32_kernelILi512EEvPfS0_fii,"aw",@nobits
	.sectionflags	@""
	.align	4
.nv.shared._Z19rms_norm_f32_kernelILi512EEvPfS0_fii:
	.zero		1092


//--------------------- .nv.shared._Z19rms_norm_f32_kernelILi256EEvPfS0_fii --------------------------
	.section	.nv.shared._Z19rms_norm_f32_kernelILi256EEvPfS0_fii,"aw",@nobits
	.sectionflags	@""
	.align	4
.nv.shared._Z19rms_norm_f32_kernelILi256EEvPfS0_fii:
	.zero		1060


//--------------------- .nv.constant0._Z19rms_norm_f32_kernelILi1024EEvPfS0_fii --------------------------
	.section	.nv.constant0._Z19rms_norm_f32_kernelILi1024EEvPfS0_fii,"a",@progbits
	.sectionflags	@""
	.align	4
.nv.constant0._Z19rms_norm_f32_kernelILi1024EEvPfS0_fii:
	.zero		924


//--------------------- .nv.constant0._Z19rms_norm_f32_kernelILi512EEvPfS0_fii --------------------------
	.section	.nv.constant0._Z19rms_norm_f32_kernelILi512EEvPfS0_fii,"a",@progbits
	.sectionflags	@""
	.align	4
.nv.constant0._Z19rms_norm_f32_kernelILi512EEvPfS0_fii:
	.zero		924


//--------------------- .nv.constant0._Z19rms_norm_f32_kernelILi256EEvPfS0_fii --------------------------
	.section	.nv.constant0._Z19rms_norm_f32_kernelILi256EEvPfS0_fii,"a",@progbits
	.sectionflags	@""
	.align	4
.nv.constant0._Z19rms_norm_f32_kernelILi256EEvPfS0_fii:
	.zero		924


//--------------------- SYMBOLS --------------------------

	.type		.nv.reservedSmem.offset0,@object
	.size		.nv.reservedSmem.offset0,0x4
	.type		.nv.reservedSmem.cap,@object
	.size		.nv.reservedSmem.cap,0x4
